//
// Generated by NVIDIA NVVM Compiler
//
// Compiler Build ID: CL-36424714
// Cuda compilation tools, release 13.0, V13.0.88
// Based on NVVM 20.0.0
//

.version 9.0
.target sm_100
.address_size 64

	// .globl	_Z17test_sha256_debugPKcmPKhm
.extern .func  (.param .b32 func_retval0) vprintf
(
	.param .b64 vprintf_param_0,
	.param .b64 vprintf_param_1
)
;
.const .align 4 .b8 K[256] = {152, 47, 138, 66, 145, 68, 55, 113, 207, 251, 192, 181, 165, 219, 181, 233, 91, 194, 86, 57, 241, 17, 241, 89, 164, 130, 63, 146, 213, 94, 28, 171, 152, 170, 7, 216, 1, 91, 131, 18, 190, 133, 49, 36, 195, 125, 12, 85, 116, 93, 190, 114, 254, 177, 222, 128, 167, 6, 220, 155, 116, 241, 155, 193, 193, 105, 155, 228, 134, 71, 190, 239, 198, 157, 193, 15, 204, 161, 12, 36, 111, 44, 233, 45, 170, 132, 116, 74, 220, 169, 176, 92, 218, 136, 249, 118, 82, 81, 62, 152, 109, 198, 49, 168, 200, 39, 3, 176, 199, 127, 89, 191, 243, 11, 224, 198, 71, 145, 167, 213, 81, 99, 202, 6, 103, 41, 41, 20, 133, 10, 183, 39, 56, 33, 27, 46, 252, 109, 44, 77, 19, 13, 56, 83, 84, 115, 10, 101, 187, 10, 106, 118, 46, 201, 194, 129, 133, 44, 114, 146, 161, 232, 191, 162, 75, 102, 26, 168, 112, 139, 75, 194, 163, 81, 108, 199, 25, 232, 146, 209, 36, 6, 153, 214, 133, 53, 14, 244, 112, 160, 106, 16, 22, 193, 164, 25, 8, 108, 55, 30, 76, 119, 72, 39, 181, 188, 176, 52, 179, 12, 28, 57, 74, 170, 216, 78, 79, 202, 156, 91, 243, 111, 46, 104, 238, 130, 143, 116, 111, 99, 165, 120, 20, 120, 200, 132, 8, 2, 199, 140, 250, 255, 190, 144, 235, 108, 80, 164, 247, 163, 249, 190, 242, 120, 113, 198};
.global .align 1 .b8 $str[28] = {10, 73, 110, 105, 116, 105, 97, 108, 32, 77, 101, 115, 115, 97, 103, 101, 32, 83, 99, 104, 101, 100, 117, 108, 101, 58, 10};
.global .align 1 .b8 $str$1[13] = {87, 91, 48, 93, 32, 61, 32, 37, 48, 56, 120, 10};
.global .align 1 .b8 $str$2[13] = {87, 91, 49, 93, 32, 61, 32, 37, 48, 56, 120, 10};
.global .align 1 .b8 $str$3[13] = {87, 91, 50, 93, 32, 61, 32, 37, 48, 56, 120, 10};
.global .align 1 .b8 $str$4[13] = {87, 91, 51, 93, 32, 61, 32, 37, 48, 56, 120, 10};
.global .align 1 .b8 $str$5[16] = {10, 90, 101, 114, 111, 32, 80, 97, 100, 100, 105, 110, 103, 58, 10};
.global .align 1 .b8 $str$6[15] = {87, 91, 37, 50, 100, 93, 32, 61, 32, 37, 48, 56, 120, 10};
.global .align 1 .b8 $str$7[14] = {87, 91, 49, 53, 93, 32, 61, 32, 37, 48, 56, 120, 10};
.global .align 1 .b8 $str$8[29] = {10, 69, 120, 116, 101, 110, 100, 101, 100, 32, 77, 101, 115, 115, 97, 103, 101, 32, 83, 99, 104, 101, 100, 117, 108, 101, 58, 10};
.global .align 1 .b8 $str$9[31] = {10, 67, 111, 109, 112, 114, 101, 115, 115, 105, 111, 110, 32, 70, 117, 110, 99, 116, 105, 111, 110, 32, 82, 111, 117, 110, 100, 115, 58, 10};
.global .align 1 .b8 $str$10[31] = {10, 70, 105, 110, 97, 108, 32, 83, 116, 97, 116, 101, 32, 65, 102, 116, 101, 114, 32, 84, 114, 97, 110, 115, 102, 111, 114, 109, 58, 10};
.global .align 1 .b8 $str$11[6] = {37, 48, 56, 120, 32};
.global .align 1 .b8 $str$12[2] = {10};

.visible .entry _Z17test_sha256_debugPKcmPKhm(
	.param .u64 .ptr .align 1 _Z17test_sha256_debugPKcmPKhm_param_0,
	.param .u64 _Z17test_sha256_debugPKcmPKhm_param_1,
	.param .u64 .ptr .align 1 _Z17test_sha256_debugPKcmPKhm_param_2,
	.param .u64 _Z17test_sha256_debugPKcmPKhm_param_3
)
{
	.local .align 8 .b8 	__local_depot0[24];
	.reg .b64 	%SP;
	.reg .b64 	%SPL;
	.reg .pred 	%p<12>;
	.reg .b16 	%rs<31>;
	.reg .b32 	%r<2056>;
	.reg .b64 	%rd<96>;

	mov.u64 	%SPL, __local_depot0;
	cvta.local.u64 	%SP, %SPL;
	ld.param.u64 	%rd37, [_Z17test_sha256_debugPKcmPKhm_param_0];
	ld.param.u64 	%rd35, [_Z17test_sha256_debugPKcmPKhm_param_1];
	ld.param.u64 	%rd38, [_Z17test_sha256_debugPKcmPKhm_param_2];
	ld.param.u64 	%rd36, [_Z17test_sha256_debugPKcmPKhm_param_3];
	cvta.to.global.u64 	%rd1, %rd37;
	cvta.to.global.u64 	%rd2, %rd38;
	add.u64 	%rd3, %SPL, 8;
	setp.eq.s64 	%p1, %rd35, 0;
	@%p1 bra 	$L__BB0_7;
	add.s64 	%rd41, %rd35, -1;
	mul.hi.u64 	%rd42, %rd41, -6148914691236517205;
	shr.u64 	%rd43, %rd42, 2;
	mul.lo.s64 	%rd44, %rd43, 6;
	sub.s64 	%rd45, %rd41, %rd44;
	add.s64 	%rd85, %rd45, 1;
	setp.lt.u64 	%p2, %rd35, 6;
	mov.b64 	%rd89, 0;
	@%p2 bra 	$L__BB0_4;
	setp.eq.s64 	%p3, %rd85, 6;
	selp.b64 	%rd47, 0, %rd85, %p3;
	sub.s64 	%rd5, %rd47, %rd35;
	mov.b64 	%rd89, 0;
	mov.u64 	%rd88, %rd1;
$L__BB0_3:
	.pragma "nounroll";
	ld.global.u8 	%rs1, [%rd88];
	add.s64 	%rd48, %rd3, %rd89;
	ld.global.u8 	%rs2, [%rd88+1];
	st.local.v2.u8 	[%rd48], {%rs1, %rs2};
	ld.global.u8 	%rs3, [%rd88+2];
	ld.global.u8 	%rs4, [%rd88+3];
	st.local.v2.u8 	[%rd48+2], {%rs3, %rs4};
	ld.global.u8 	%rs5, [%rd88+4];
	ld.global.u8 	%rs6, [%rd88+5];
	st.local.v2.u8 	[%rd48+4], {%rs5, %rs6};
	add.s64 	%rd89, %rd89, 6;
	add.s64 	%rd49, %rd5, %rd89;
	add.s64 	%rd88, %rd88, 6;
	setp.eq.s64 	%p4, %rd49, 0;
	@%p4 bra 	$L__BB0_4;
	bra.uni 	$L__BB0_3;
$L__BB0_4:
	setp.eq.s64 	%p5, %rd85, 6;
	@%p5 bra 	$L__BB0_7;
	add.s64 	%rd87, %rd3, %rd89;
	add.s64 	%rd86, %rd1, %rd89;
$L__BB0_6:
	.pragma "nounroll";
	ld.global.u8 	%rs7, [%rd86];
	st.local.u8 	[%rd87], %rs7;
	add.s64 	%rd87, %rd87, 1;
	add.s64 	%rd86, %rd86, 1;
	add.s64 	%rd85, %rd85, -1;
	setp.ne.s64 	%p6, %rd85, 0;
	@%p6 bra 	$L__BB0_6;
$L__BB0_7:
	setp.eq.s64 	%p7, %rd36, 0;
	@%p7 bra 	$L__BB0_14;
	and.b64  	%rd91, %rd36, 7;
	setp.lt.u64 	%p8, %rd36, 8;
	mov.b64 	%rd95, 0;
	@%p8 bra 	$L__BB0_11;
	and.b64  	%rd52, %rd36, -8;
	neg.s64 	%rd16, %rd52;
	add.s64 	%rd17, %rd3, %rd35;
	mov.b64 	%rd95, 0;
	mov.u64 	%rd94, %rd2;
$L__BB0_10:
	.pragma "nounroll";
	ld.global.u8 	%rs8, [%rd94];
	add.s64 	%rd53, %rd17, %rd95;
	st.local.u8 	[%rd53], %rs8;
	ld.global.u8 	%rs9, [%rd94+1];
	st.local.u8 	[%rd53+1], %rs9;
	ld.global.u8 	%rs10, [%rd94+2];
	st.local.u8 	[%rd53+2], %rs10;
	ld.global.u8 	%rs11, [%rd94+3];
	st.local.u8 	[%rd53+3], %rs11;
	ld.global.u8 	%rs12, [%rd94+4];
	st.local.u8 	[%rd53+4], %rs12;
	ld.global.u8 	%rs13, [%rd94+5];
	st.local.u8 	[%rd53+5], %rs13;
	ld.global.u8 	%rs14, [%rd94+6];
	st.local.u8 	[%rd53+6], %rs14;
	ld.global.u8 	%rs15, [%rd94+7];
	st.local.u8 	[%rd53+7], %rs15;
	add.s64 	%rd95, %rd95, 8;
	add.s64 	%rd54, %rd16, %rd95;
	add.s64 	%rd94, %rd94, 8;
	setp.eq.s64 	%p9, %rd54, 0;
	@%p9 bra 	$L__BB0_11;
	bra.uni 	$L__BB0_10;
$L__BB0_11:
	setp.eq.s64 	%p10, %rd91, 0;
	@%p10 bra 	$L__BB0_14;
	add.s64 	%rd55, %rd95, %rd35;
	add.s64 	%rd93, %rd3, %rd55;
	add.s64 	%rd92, %rd2, %rd95;
$L__BB0_13:
	.pragma "nounroll";
	ld.global.u8 	%rs16, [%rd92];
	st.local.u8 	[%rd93], %rs16;
	add.s64 	%rd93, %rd93, 1;
	add.s64 	%rd92, %rd92, 1;
	add.s64 	%rd91, %rd91, -1;
	setp.eq.s64 	%p11, %rd91, 0;
	@%p11 bra 	$L__BB0_14;
	bra.uni 	$L__BB0_13;
$L__BB0_14:
	add.u64 	%rd56, %SP, 0;
	add.u64 	%rd57, %SPL, 0;
	ld.local.v2.u8 	{%rs17, %rs18}, [%rd3];
	ld.local.v2.u8 	{%rs19, %rs20}, [%rd3+2];
	ld.local.v2.u8 	{%rs21, %rs22}, [%rd3+4];
	ld.local.v2.u8 	{%rs23, %rs24}, [%rd3+6];
	ld.local.v2.u8 	{%rs25, %rs26}, [%rd3+8];
	ld.local.v2.u8 	{%rs27, %rs28}, [%rd3+10];
	ld.local.v2.u8 	{%rs29, %rs30}, [%rd3+12];
	mov.u64 	%rd58, $str;
	cvta.global.u64 	%rd59, %rd58;
	{ // callseq 0, 0
	.param .b64 param0;
	st.param.b64 	[param0], %rd59;
	.param .b64 param1;
	st.param.b64 	[param1], 0;
	.param .b32 retval0;
	call.uni (retval0), 
	vprintf, 
	(
	param0, 
	param1
	);
	ld.param.b32 	%r897, [retval0];
	} // callseq 0
	cvt.u32.u16 	%r899, %rs17;
	shl.b32 	%r900, %r899, 24;
	cvt.u32.u16 	%r901, %rs18;
	shl.b32 	%r902, %r901, 16;
	or.b32  	%r903, %r902, %r900;
	mul.wide.u16 	%r904, %rs19, 256;
	or.b32  	%r905, %r903, %r904;
	cvt.u32.u16 	%r906, %rs20;
	or.b32  	%r907, %r905, %r906;
	cvt.u32.u16 	%r908, %rs21;
	shl.b32 	%r909, %r908, 24;
	cvt.u32.u16 	%r910, %rs22;
	shl.b32 	%r911, %r910, 16;
	or.b32  	%r912, %r911, %r909;
	mul.wide.u16 	%r913, %rs23, 256;
	or.b32  	%r914, %r912, %r913;
	cvt.u32.u16 	%r915, %rs24;
	or.b32  	%r916, %r914, %r915;
	cvt.u32.u16 	%r917, %rs25;
	shl.b32 	%r918, %r917, 24;
	cvt.u32.u16 	%r919, %rs26;
	shl.b32 	%r920, %r919, 16;
	or.b32  	%r921, %r920, %r918;
	mul.wide.u16 	%r922, %rs27, 256;
	or.b32  	%r923, %r921, %r922;
	cvt.u32.u16 	%r924, %rs28;
	or.b32  	%r925, %r923, %r924;
	cvt.u32.u16 	%r926, %rs29;
	shl.b32 	%r927, %r926, 24;
	cvt.u32.u16 	%r928, %rs30;
	shl.b32 	%r929, %r928, 16;
	or.b32  	%r930, %r927, %r929;
	or.b32  	%r931, %r930, 32768;
	st.local.u32 	[%rd57], %r907;
	mov.u64 	%rd60, $str$1;
	cvta.global.u64 	%rd61, %rd60;
	{ // callseq 1, 0
	.param .b64 param0;
	st.param.b64 	[param0], %rd61;
	.param .b64 param1;
	st.param.b64 	[param1], %rd56;
	.param .b32 retval0;
	call.uni (retval0), 
	vprintf, 
	(
	param0, 
	param1
	);
	ld.param.b32 	%r932, [retval0];
	} // callseq 1
	st.local.u32 	[%rd57], %r916;
	mov.u64 	%rd62, $str$2;
	cvta.global.u64 	%rd63, %rd62;
	{ // callseq 2, 0
	.param .b64 param0;
	st.param.b64 	[param0], %rd63;
	.param .b64 param1;
	st.param.b64 	[param1], %rd56;
	.param .b32 retval0;
	call.uni (retval0), 
	vprintf, 
	(
	param0, 
	param1
	);
	ld.param.b32 	%r934, [retval0];
	} // callseq 2
	st.local.u32 	[%rd57], %r925;
	mov.u64 	%rd64, $str$3;
	cvta.global.u64 	%rd65, %rd64;
	{ // callseq 3, 0
	.param .b64 param0;
	st.param.b64 	[param0], %rd65;
	.param .b64 param1;
	st.param.b64 	[param1], %rd56;
	.param .b32 retval0;
	call.uni (retval0), 
	vprintf, 
	(
	param0, 
	param1
	);
	ld.param.b32 	%r936, [retval0];
	} // callseq 3
	st.local.u32 	[%rd57], %r931;
	mov.u64 	%rd66, $str$4;
	cvta.global.u64 	%rd67, %rd66;
	{ // callseq 4, 0
	.param .b64 param0;
	st.param.b64 	[param0], %rd67;
	.param .b64 param1;
	st.param.b64 	[param1], %rd56;
	.param .b32 retval0;
	call.uni (retval0), 
	vprintf, 
	(
	param0, 
	param1
	);
	ld.param.b32 	%r938, [retval0];
	} // callseq 4
	mov.u64 	%rd68, $str$5;
	cvta.global.u64 	%rd69, %rd68;
	{ // callseq 5, 0
	.param .b64 param0;
	st.param.b64 	[param0], %rd69;
	.param .b64 param1;
	st.param.b64 	[param1], 0;
	.param .b32 retval0;
	call.uni (retval0), 
	vprintf, 
	(
	param0, 
	param1
	);
	ld.param.b32 	%r940, [retval0];
	} // callseq 5
	mov.b32 	%r942, 0;
	mov.b32 	%r943, 4;
	st.local.v2.u32 	[%rd57], {%r943, %r942};
	mov.u64 	%rd70, $str$6;
	cvta.global.u64 	%rd71, %rd70;
	{ // callseq 6, 0
	.param .b64 param0;
	st.param.b64 	[param0], %rd71;
	.param .b64 param1;
	st.param.b64 	[param1], %rd56;
	.param .b32 retval0;
	call.uni (retval0), 
	vprintf, 
	(
	param0, 
	param1
	);
	ld.param.b32 	%r944, [retval0];
	} // callseq 6
	mov.b32 	%r946, 5;
	st.local.v2.u32 	[%rd57], {%r946, %r942};
	{ // callseq 7, 0
	.param .b64 param0;
	st.param.b64 	[param0], %rd71;
	.param .b64 param1;
	st.param.b64 	[param1], %rd56;
	.param .b32 retval0;
	call.uni (retval0), 
	vprintf, 
	(
	param0, 
	param1
	);
	ld.param.b32 	%r947, [retval0];
	} // callseq 7
	mov.b32 	%r949, 6;
	st.local.v2.u32 	[%rd57], {%r949, %r942};
	{ // callseq 8, 0
	.param .b64 param0;
	st.param.b64 	[param0], %rd71;
	.param .b64 param1;
	st.param.b64 	[param1], %rd56;
	.param .b32 retval0;
	call.uni (retval0), 
	vprintf, 
	(
	param0, 
	param1
	);
	ld.param.b32 	%r950, [retval0];
	} // callseq 8
	mov.b32 	%r952, 7;
	st.local.v2.u32 	[%rd57], {%r952, %r942};
	{ // callseq 9, 0
	.param .b64 param0;
	st.param.b64 	[param0], %rd71;
	.param .b64 param1;
	st.param.b64 	[param1], %rd56;
	.param .b32 retval0;
	call.uni (retval0), 
	vprintf, 
	(
	param0, 
	param1
	);
	ld.param.b32 	%r953, [retval0];
	} // callseq 9
	mov.b32 	%r955, 8;
	st.local.v2.u32 	[%rd57], {%r955, %r942};
	{ // callseq 10, 0
	.param .b64 param0;
	st.param.b64 	[param0], %rd71;
	.param .b64 param1;
	st.param.b64 	[param1], %rd56;
	.param .b32 retval0;
	call.uni (retval0), 
	vprintf, 
	(
	param0, 
	param1
	);
	ld.param.b32 	%r956, [retval0];
	} // callseq 10
	mov.b32 	%r958, 9;
	st.local.v2.u32 	[%rd57], {%r958, %r942};
	{ // callseq 11, 0
	.param .b64 param0;
	st.param.b64 	[param0], %rd71;
	.param .b64 param1;
	st.param.b64 	[param1], %rd56;
	.param .b32 retval0;
	call.uni (retval0), 
	vprintf, 
	(
	param0, 
	param1
	);
	ld.param.b32 	%r959, [retval0];
	} // callseq 11
	mov.b32 	%r961, 10;
	st.local.v2.u32 	[%rd57], {%r961, %r942};
	{ // callseq 12, 0
	.param .b64 param0;
	st.param.b64 	[param0], %rd71;
	.param .b64 param1;
	st.param.b64 	[param1], %rd56;
	.param .b32 retval0;
	call.uni (retval0), 
	vprintf, 
	(
	param0, 
	param1
	);
	ld.param.b32 	%r962, [retval0];
	} // callseq 12
	mov.b32 	%r964, 11;
	st.local.v2.u32 	[%rd57], {%r964, %r942};
	{ // callseq 13, 0
	.param .b64 param0;
	st.param.b64 	[param0], %rd71;
	.param .b64 param1;
	st.param.b64 	[param1], %rd56;
	.param .b32 retval0;
	call.uni (retval0), 
	vprintf, 
	(
	param0, 
	param1
	);
	ld.param.b32 	%r965, [retval0];
	} // callseq 13
	mov.b32 	%r967, 12;
	st.local.v2.u32 	[%rd57], {%r967, %r942};
	{ // callseq 14, 0
	.param .b64 param0;
	st.param.b64 	[param0], %rd71;
	.param .b64 param1;
	st.param.b64 	[param1], %rd56;
	.param .b32 retval0;
	call.uni (retval0), 
	vprintf, 
	(
	param0, 
	param1
	);
	ld.param.b32 	%r968, [retval0];
	} // callseq 14
	mov.b32 	%r970, 13;
	st.local.v2.u32 	[%rd57], {%r970, %r942};
	{ // callseq 15, 0
	.param .b64 param0;
	st.param.b64 	[param0], %rd71;
	.param .b64 param1;
	st.param.b64 	[param1], %rd56;
	.param .b32 retval0;
	call.uni (retval0), 
	vprintf, 
	(
	param0, 
	param1
	);
	ld.param.b32 	%r971, [retval0];
	} // callseq 15
	mov.b32 	%r973, 14;
	st.local.v2.u32 	[%rd57], {%r973, %r942};
	{ // callseq 16, 0
	.param .b64 param0;
	st.param.b64 	[param0], %rd71;
	.param .b64 param1;
	st.param.b64 	[param1], %rd56;
	.param .b32 retval0;
	call.uni (retval0), 
	vprintf, 
	(
	param0, 
	param1
	);
	ld.param.b32 	%r974, [retval0];
	} // callseq 16
	mov.b32 	%r976, 112;
	st.local.u32 	[%rd57], %r976;
	mov.u64 	%rd72, $str$7;
	cvta.global.u64 	%rd73, %rd72;
	{ // callseq 17, 0
	.param .b64 param0;
	st.param.b64 	[param0], %rd73;
	.param .b64 param1;
	st.param.b64 	[param1], %rd56;
	.param .b32 retval0;
	call.uni (retval0), 
	vprintf, 
	(
	param0, 
	param1
	);
	ld.param.b32 	%r977, [retval0];
	} // callseq 17
	mov.u64 	%rd74, $str$8;
	cvta.global.u64 	%rd75, %rd74;
	{ // callseq 18, 0
	.param .b64 param0;
	st.param.b64 	[param0], %rd75;
	.param .b64 param1;
	st.param.b64 	[param1], 0;
	.param .b32 retval0;
	call.uni (retval0), 
	vprintf, 
	(
	param0, 
	param1
	);
	ld.param.b32 	%r979, [retval0];
	} // callseq 18
	shf.l.wrap.b32 	%r981, %r916, %r916, 25;
	shf.l.wrap.b32 	%r982, %r914, %r916, 14;
	xor.b32  	%r983, %r981, %r982;
	shr.u32 	%r984, %r916, 3;
	xor.b32  	%r985, %r983, %r984;
	add.s32 	%r986, %r985, %r907;
	mov.b32 	%r987, 16;
	st.local.v2.u32 	[%rd57], {%r987, %r986};
	{ // callseq 19, 0
	.param .b64 param0;
	st.param.b64 	[param0], %rd71;
	.param .b64 param1;
	st.param.b64 	[param1], %rd56;
	.param .b32 retval0;
	call.uni (retval0), 
	vprintf, 
	(
	param0, 
	param1
	);
	ld.param.b32 	%r988, [retval0];
	} // callseq 19
	shf.l.wrap.b32 	%r990, %r925, %r925, 25;
	shf.l.wrap.b32 	%r991, %r923, %r925, 14;
	xor.b32  	%r992, %r990, %r991;
	shr.u32 	%r993, %r925, 3;
	xor.b32  	%r994, %r992, %r993;
	add.s32 	%r995, %r994, %r916;
	add.s32 	%r996, %r995, 3538944;
	mov.b32 	%r997, 17;
	st.local.v2.u32 	[%rd57], {%r997, %r996};
	{ // callseq 20, 0
	.param .b64 param0;
	st.param.b64 	[param0], %rd71;
	.param .b64 param1;
	st.param.b64 	[param1], %rd56;
	.param .b32 retval0;
	call.uni (retval0), 
	vprintf, 
	(
	param0, 
	param1
	);
	ld.param.b32 	%r998, [retval0];
	} // callseq 20
	mov.b32 	%r1000, 32768;
	shf.l.wrap.b32 	%r1001, %r931, %r1000, 25;
	shf.l.wrap.b32 	%r1002, %r930, %r931, 14;
	xor.b32  	%r1003, %r1001, %r1002;
	shr.u32 	%r1004, %r931, 3;
	xor.b32  	%r1005, %r1003, %r1004;
	shf.l.wrap.b32 	%r1006, %r986, %r986, 15;
	shf.l.wrap.b32 	%r1007, %r986, %r986, 13;
	xor.b32  	%r1008, %r1006, %r1007;
	shr.u32 	%r1009, %r986, 10;
	xor.b32  	%r1010, %r1008, %r1009;
	add.s32 	%r1011, %r1005, %r925;
	add.s32 	%r1012, %r1011, %r1010;
	mov.b32 	%r1013, 18;
	st.local.v2.u32 	[%rd57], {%r1013, %r1012};
	{ // callseq 21, 0
	.param .b64 param0;
	st.param.b64 	[param0], %rd71;
	.param .b64 param1;
	st.param.b64 	[param1], %rd56;
	.param .b32 retval0;
	call.uni (retval0), 
	vprintf, 
	(
	param0, 
	param1
	);
	ld.param.b32 	%r1014, [retval0];
	} // callseq 21
	shf.l.wrap.b32 	%r1016, %r996, %r996, 15;
	shf.l.wrap.b32 	%r1017, %r996, %r996, 13;
	xor.b32  	%r1018, %r1016, %r1017;
	shr.u32 	%r1019, %r996, 10;
	xor.b32  	%r1020, %r1018, %r1019;
	add.s32 	%r1021, %r931, %r1020;
	mov.b32 	%r1022, 19;
	st.local.v2.u32 	[%rd57], {%r1022, %r1021};
	{ // callseq 22, 0
	.param .b64 param0;
	st.param.b64 	[param0], %rd71;
	.param .b64 param1;
	st.param.b64 	[param1], %rd56;
	.param .b32 retval0;
	call.uni (retval0), 
	vprintf, 
	(
	param0, 
	param1
	);
	ld.param.b32 	%r1023, [retval0];
	} // callseq 22
	shf.l.wrap.b32 	%r1025, %r1012, %r1012, 15;
	shf.l.wrap.b32 	%r1026, %r1012, %r1012, 13;
	xor.b32  	%r1027, %r1025, %r1026;
	shr.u32 	%r1028, %r1012, 10;
	xor.b32  	%r1029, %r1027, %r1028;
	mov.b32 	%r1030, 20;
	st.local.v2.u32 	[%rd57], {%r1030, %r1029};
	{ // callseq 23, 0
	.param .b64 param0;
	st.param.b64 	[param0], %rd71;
	.param .b64 param1;
	st.param.b64 	[param1], %rd56;
	.param .b32 retval0;
	call.uni (retval0), 
	vprintf, 
	(
	param0, 
	param1
	);
	ld.param.b32 	%r1031, [retval0];
	} // callseq 23
	shf.l.wrap.b32 	%r1033, %r1021, %r1021, 15;
	shf.l.wrap.b32 	%r1034, %r1021, %r1021, 13;
	xor.b32  	%r1035, %r1033, %r1034;
	shr.u32 	%r1036, %r1021, 10;
	xor.b32  	%r1037, %r1035, %r1036;
	mov.b32 	%r1038, 21;
	st.local.v2.u32 	[%rd57], {%r1038, %r1037};
	{ // callseq 24, 0
	.param .b64 param0;
	st.param.b64 	[param0], %rd71;
	.param .b64 param1;
	st.param.b64 	[param1], %rd56;
	.param .b32 retval0;
	call.uni (retval0), 
	vprintf, 
	(
	param0, 
	param1
	);
	ld.param.b32 	%r1039, [retval0];
	} // callseq 24
	shf.l.wrap.b32 	%r1041, %r1029, %r1029, 15;
	shf.l.wrap.b32 	%r1042, %r1029, %r1029, 13;
	xor.b32  	%r1043, %r1041, %r1042;
	shr.u32 	%r1044, %r1029, 10;
	xor.b32  	%r1045, %r1043, %r1044;
	add.s32 	%r1046, %r1045, 112;
	mov.b32 	%r1047, 22;
	st.local.v2.u32 	[%rd57], {%r1047, %r1046};
	{ // callseq 25, 0
	.param .b64 param0;
	st.param.b64 	[param0], %rd71;
	.param .b64 param1;
	st.param.b64 	[param1], %rd56;
	.param .b32 retval0;
	call.uni (retval0), 
	vprintf, 
	(
	param0, 
	param1
	);
	ld.param.b32 	%r1048, [retval0];
	} // callseq 25
	shf.l.wrap.b32 	%r1050, %r1037, %r1037, 15;
	shf.l.wrap.b32 	%r1051, %r1037, %r1037, 13;
	xor.b32  	%r1052, %r1050, %r1051;
	shr.u32 	%r1053, %r1037, 10;
	xor.b32  	%r1054, %r1052, %r1053;
	add.s32 	%r1055, %r986, %r1054;
	mov.b32 	%r1056, 23;
	st.local.v2.u32 	[%rd57], {%r1056, %r1055};
	{ // callseq 26, 0
	.param .b64 param0;
	st.param.b64 	[param0], %rd71;
	.param .b64 param1;
	st.param.b64 	[param1], %rd56;
	.param .b32 retval0;
	call.uni (retval0), 
	vprintf, 
	(
	param0, 
	param1
	);
	ld.param.b32 	%r1057, [retval0];
	} // callseq 26
	shf.l.wrap.b32 	%r1059, %r1046, %r1046, 15;
	shf.l.wrap.b32 	%r1060, %r1046, %r1046, 13;
	xor.b32  	%r1061, %r1059, %r1060;
	shr.u32 	%r1062, %r1046, 10;
	xor.b32  	%r1063, %r1061, %r1062;
	add.s32 	%r1064, %r996, %r1063;
	mov.b32 	%r1065, 24;
	st.local.v2.u32 	[%rd57], {%r1065, %r1064};
	{ // callseq 27, 0
	.param .b64 param0;
	st.param.b64 	[param0], %rd71;
	.param .b64 param1;
	st.param.b64 	[param1], %rd56;
	.param .b32 retval0;
	call.uni (retval0), 
	vprintf, 
	(
	param0, 
	param1
	);
	ld.param.b32 	%r1066, [retval0];
	} // callseq 27
	shf.l.wrap.b32 	%r1068, %r1055, %r1055, 15;
	shf.l.wrap.b32 	%r1069, %r1055, %r1055, 13;
	xor.b32  	%r1070, %r1068, %r1069;
	shr.u32 	%r1071, %r1055, 10;
	xor.b32  	%r1072, %r1070, %r1071;
	add.s32 	%r1073, %r1012, %r1072;
	mov.b32 	%r1074, 25;
	st.local.v2.u32 	[%rd57], {%r1074, %r1073};
	{ // callseq 28, 0
	.param .b64 param0;
	st.param.b64 	[param0], %rd71;
	.param .b64 param1;
	st.param.b64 	[param1], %rd56;
	.param .b32 retval0;
	call.uni (retval0), 
	vprintf, 
	(
	param0, 
	param1
	);
	ld.param.b32 	%r1075, [retval0];
	} // callseq 28
	shf.l.wrap.b32 	%r1077, %r1064, %r1064, 15;
	shf.l.wrap.b32 	%r1078, %r1064, %r1064, 13;
	xor.b32  	%r1079, %r1077, %r1078;
	shr.u32 	%r1080, %r1064, 10;
	xor.b32  	%r1081, %r1079, %r1080;
	add.s32 	%r1082, %r1021, %r1081;
	mov.b32 	%r1083, 26;
	st.local.v2.u32 	[%rd57], {%r1083, %r1082};
	{ // callseq 29, 0
	.param .b64 param0;
	st.param.b64 	[param0], %rd71;
	.param .b64 param1;
	st.param.b64 	[param1], %rd56;
	.param .b32 retval0;
	call.uni (retval0), 
	vprintf, 
	(
	param0, 
	param1
	);
	ld.param.b32 	%r1084, [retval0];
	} // callseq 29
	shf.l.wrap.b32 	%r1086, %r1073, %r1073, 15;
	shf.l.wrap.b32 	%r1087, %r1073, %r1073, 13;
	xor.b32  	%r1088, %r1086, %r1087;
	shr.u32 	%r1089, %r1073, 10;
	xor.b32  	%r1090, %r1088, %r1089;
	add.s32 	%r1091, %r1029, %r1090;
	mov.b32 	%r1092, 27;
	st.local.v2.u32 	[%rd57], {%r1092, %r1091};
	{ // callseq 30, 0
	.param .b64 param0;
	st.param.b64 	[param0], %rd71;
	.param .b64 param1;
	st.param.b64 	[param1], %rd56;
	.param .b32 retval0;
	call.uni (retval0), 
	vprintf, 
	(
	param0, 
	param1
	);
	ld.param.b32 	%r1093, [retval0];
	} // callseq 30
	shf.l.wrap.b32 	%r1095, %r1082, %r1082, 15;
	shf.l.wrap.b32 	%r1096, %r1082, %r1082, 13;
	xor.b32  	%r1097, %r1095, %r1096;
	shr.u32 	%r1098, %r1082, 10;
	xor.b32  	%r1099, %r1097, %r1098;
	add.s32 	%r1100, %r1037, %r1099;
	mov.b32 	%r1101, 28;
	st.local.v2.u32 	[%rd57], {%r1101, %r1100};
	{ // callseq 31, 0
	.param .b64 param0;
	st.param.b64 	[param0], %rd71;
	.param .b64 param1;
	st.param.b64 	[param1], %rd56;
	.param .b32 retval0;
	call.uni (retval0), 
	vprintf, 
	(
	param0, 
	param1
	);
	ld.param.b32 	%r1102, [retval0];
	} // callseq 31
	shf.l.wrap.b32 	%r1104, %r1091, %r1091, 15;
	shf.l.wrap.b32 	%r1105, %r1091, %r1091, 13;
	xor.b32  	%r1106, %r1104, %r1105;
	shr.u32 	%r1107, %r1091, 10;
	xor.b32  	%r1108, %r1106, %r1107;
	add.s32 	%r1109, %r1046, %r1108;
	mov.b32 	%r1110, 29;
	st.local.v2.u32 	[%rd57], {%r1110, %r1109};
	{ // callseq 32, 0
	.param .b64 param0;
	st.param.b64 	[param0], %rd71;
	.param .b64 param1;
	st.param.b64 	[param1], %rd56;
	.param .b32 retval0;
	call.uni (retval0), 
	vprintf, 
	(
	param0, 
	param1
	);
	ld.param.b32 	%r1111, [retval0];
	} // callseq 32
	shf.l.wrap.b32 	%r1113, %r1100, %r1100, 15;
	shf.l.wrap.b32 	%r1114, %r1100, %r1100, 13;
	xor.b32  	%r1115, %r1113, %r1114;
	shr.u32 	%r1116, %r1100, 10;
	xor.b32  	%r1117, %r1115, %r1116;
	add.s32 	%r1118, %r1055, %r1117;
	add.s32 	%r1119, %r1118, -535035890;
	mov.b32 	%r1120, 30;
	st.local.v2.u32 	[%rd57], {%r1120, %r1119};
	{ // callseq 33, 0
	.param .b64 param0;
	st.param.b64 	[param0], %rd71;
	.param .b64 param1;
	st.param.b64 	[param1], %rd56;
	.param .b32 retval0;
	call.uni (retval0), 
	vprintf, 
	(
	param0, 
	param1
	);
	ld.param.b32 	%r1121, [retval0];
	} // callseq 33
	shf.l.wrap.b32 	%r1123, %r986, %r986, 25;
	shf.l.wrap.b32 	%r1124, %r986, %r986, 14;
	xor.b32  	%r1125, %r1123, %r1124;
	shr.u32 	%r1126, %r986, 3;
	xor.b32  	%r1127, %r1125, %r1126;
	shf.l.wrap.b32 	%r1128, %r1109, %r1109, 15;
	shf.l.wrap.b32 	%r1129, %r1109, %r1109, 13;
	xor.b32  	%r1130, %r1128, %r1129;
	shr.u32 	%r1131, %r1109, 10;
	xor.b32  	%r1132, %r1130, %r1131;
	add.s32 	%r1133, %r1127, %r1064;
	add.s32 	%r1134, %r1133, %r1132;
	add.s32 	%r1135, %r1134, 112;
	mov.b32 	%r1136, 31;
	st.local.v2.u32 	[%rd57], {%r1136, %r1135};
	{ // callseq 34, 0
	.param .b64 param0;
	st.param.b64 	[param0], %rd71;
	.param .b64 param1;
	st.param.b64 	[param1], %rd56;
	.param .b32 retval0;
	call.uni (retval0), 
	vprintf, 
	(
	param0, 
	param1
	);
	ld.param.b32 	%r1137, [retval0];
	} // callseq 34
	shf.l.wrap.b32 	%r1139, %r996, %r996, 25;
	shf.l.wrap.b32 	%r1140, %r996, %r996, 14;
	xor.b32  	%r1141, %r1139, %r1140;
	shr.u32 	%r1142, %r996, 3;
	xor.b32  	%r1143, %r1141, %r1142;
	shf.l.wrap.b32 	%r1144, %r1119, %r1119, 15;
	shf.l.wrap.b32 	%r1145, %r1119, %r1119, 13;
	xor.b32  	%r1146, %r1144, %r1145;
	shr.u32 	%r1147, %r1119, 10;
	xor.b32  	%r1148, %r1146, %r1147;
	add.s32 	%r1149, %r1143, %r986;
	add.s32 	%r1150, %r1149, %r1073;
	add.s32 	%r1151, %r1150, %r1148;
	mov.b32 	%r1152, 32;
	st.local.v2.u32 	[%rd57], {%r1152, %r1151};
	{ // callseq 35, 0
	.param .b64 param0;
	st.param.b64 	[param0], %rd71;
	.param .b64 param1;
	st.param.b64 	[param1], %rd56;
	.param .b32 retval0;
	call.uni (retval0), 
	vprintf, 
	(
	param0, 
	param1
	);
	ld.param.b32 	%r1153, [retval0];
	} // callseq 35
	shf.l.wrap.b32 	%r1155, %r1012, %r1012, 25;
	shf.l.wrap.b32 	%r1156, %r1012, %r1012, 14;
	xor.b32  	%r1157, %r1155, %r1156;
	shr.u32 	%r1158, %r1012, 3;
	xor.b32  	%r1159, %r1157, %r1158;
	shf.l.wrap.b32 	%r1160, %r1135, %r1135, 15;
	shf.l.wrap.b32 	%r1161, %r1135, %r1135, 13;
	xor.b32  	%r1162, %r1160, %r1161;
	shr.u32 	%r1163, %r1135, 10;
	xor.b32  	%r1164, %r1162, %r1163;
	add.s32 	%r1165, %r1159, %r996;
	add.s32 	%r1166, %r1165, %r1082;
	add.s32 	%r1167, %r1166, %r1164;
	mov.b32 	%r1168, 33;
	st.local.v2.u32 	[%rd57], {%r1168, %r1167};
	{ // callseq 36, 0
	.param .b64 param0;
	st.param.b64 	[param0], %rd71;
	.param .b64 param1;
	st.param.b64 	[param1], %rd56;
	.param .b32 retval0;
	call.uni (retval0), 
	vprintf, 
	(
	param0, 
	param1
	);
	ld.param.b32 	%r1169, [retval0];
	} // callseq 36
	shf.l.wrap.b32 	%r1171, %r1021, %r1021, 25;
	shf.l.wrap.b32 	%r1172, %r1021, %r1021, 14;
	xor.b32  	%r1173, %r1171, %r1172;
	shr.u32 	%r1174, %r1021, 3;
	xor.b32  	%r1175, %r1173, %r1174;
	shf.l.wrap.b32 	%r1176, %r1151, %r1151, 15;
	shf.l.wrap.b32 	%r1177, %r1151, %r1151, 13;
	xor.b32  	%r1178, %r1176, %r1177;
	shr.u32 	%r1179, %r1151, 10;
	xor.b32  	%r1180, %r1178, %r1179;
	add.s32 	%r1181, %r1175, %r1012;
	add.s32 	%r1182, %r1181, %r1091;
	add.s32 	%r1183, %r1182, %r1180;
	mov.b32 	%r1184, 34;
	st.local.v2.u32 	[%rd57], {%r1184, %r1183};
	{ // callseq 37, 0
	.param .b64 param0;
	st.param.b64 	[param0], %rd71;
	.param .b64 param1;
	st.param.b64 	[param1], %rd56;
	.param .b32 retval0;
	call.uni (retval0), 
	vprintf, 
	(
	param0, 
	param1
	);
	ld.param.b32 	%r1185, [retval0];
	} // callseq 37
	shf.l.wrap.b32 	%r1187, %r1029, %r1029, 25;
	shf.l.wrap.b32 	%r1188, %r1029, %r1029, 14;
	xor.b32  	%r1189, %r1187, %r1188;
	shr.u32 	%r1190, %r1029, 3;
	xor.b32  	%r1191, %r1189, %r1190;
	shf.l.wrap.b32 	%r1192, %r1167, %r1167, 15;
	shf.l.wrap.b32 	%r1193, %r1167, %r1167, 13;
	xor.b32  	%r1194, %r1192, %r1193;
	shr.u32 	%r1195, %r1167, 10;
	xor.b32  	%r1196, %r1194, %r1195;
	add.s32 	%r1197, %r1191, %r1021;
	add.s32 	%r1198, %r1197, %r1100;
	add.s32 	%r1199, %r1198, %r1196;
	mov.b32 	%r1200, 35;
	st.local.v2.u32 	[%rd57], {%r1200, %r1199};
	{ // callseq 38, 0
	.param .b64 param0;
	st.param.b64 	[param0], %rd71;
	.param .b64 param1;
	st.param.b64 	[param1], %rd56;
	.param .b32 retval0;
	call.uni (retval0), 
	vprintf, 
	(
	param0, 
	param1
	);
	ld.param.b32 	%r1201, [retval0];
	} // callseq 38
	shf.l.wrap.b32 	%r1203, %r1037, %r1037, 25;
	shf.l.wrap.b32 	%r1204, %r1037, %r1037, 14;
	xor.b32  	%r1205, %r1203, %r1204;
	shr.u32 	%r1206, %r1037, 3;
	xor.b32  	%r1207, %r1205, %r1206;
	shf.l.wrap.b32 	%r1208, %r1183, %r1183, 15;
	shf.l.wrap.b32 	%r1209, %r1183, %r1183, 13;
	xor.b32  	%r1210, %r1208, %r1209;
	shr.u32 	%r1211, %r1183, 10;
	xor.b32  	%r1212, %r1210, %r1211;
	add.s32 	%r1213, %r1207, %r1029;
	add.s32 	%r1214, %r1213, %r1109;
	add.s32 	%r1215, %r1214, %r1212;
	mov.b32 	%r1216, 36;
	st.local.v2.u32 	[%rd57], {%r1216, %r1215};
	{ // callseq 39, 0
	.param .b64 param0;
	st.param.b64 	[param0], %rd71;
	.param .b64 param1;
	st.param.b64 	[param1], %rd56;
	.param .b32 retval0;
	call.uni (retval0), 
	vprintf, 
	(
	param0, 
	param1
	);
	ld.param.b32 	%r1217, [retval0];
	} // callseq 39
	shf.l.wrap.b32 	%r1219, %r1046, %r1046, 25;
	shf.l.wrap.b32 	%r1220, %r1046, %r1046, 14;
	xor.b32  	%r1221, %r1219, %r1220;
	shr.u32 	%r1222, %r1046, 3;
	xor.b32  	%r1223, %r1221, %r1222;
	shf.l.wrap.b32 	%r1224, %r1199, %r1199, 15;
	shf.l.wrap.b32 	%r1225, %r1199, %r1199, 13;
	xor.b32  	%r1226, %r1224, %r1225;
	shr.u32 	%r1227, %r1199, 10;
	xor.b32  	%r1228, %r1226, %r1227;
	add.s32 	%r1229, %r1223, %r1037;
	add.s32 	%r1230, %r1229, %r1119;
	add.s32 	%r1231, %r1230, %r1228;
	mov.b32 	%r1232, 37;
	st.local.v2.u32 	[%rd57], {%r1232, %r1231};
	{ // callseq 40, 0
	.param .b64 param0;
	st.param.b64 	[param0], %rd71;
	.param .b64 param1;
	st.param.b64 	[param1], %rd56;
	.param .b32 retval0;
	call.uni (retval0), 
	vprintf, 
	(
	param0, 
	param1
	);
	ld.param.b32 	%r1233, [retval0];
	} // callseq 40
	shf.l.wrap.b32 	%r1235, %r1055, %r1055, 25;
	shf.l.wrap.b32 	%r1236, %r1055, %r1055, 14;
	xor.b32  	%r1237, %r1235, %r1236;
	shr.u32 	%r1238, %r1055, 3;
	xor.b32  	%r1239, %r1237, %r1238;
	shf.l.wrap.b32 	%r1240, %r1215, %r1215, 15;
	shf.l.wrap.b32 	%r1241, %r1215, %r1215, 13;
	xor.b32  	%r1242, %r1240, %r1241;
	shr.u32 	%r1243, %r1215, 10;
	xor.b32  	%r1244, %r1242, %r1243;
	add.s32 	%r1245, %r1239, %r1046;
	add.s32 	%r1246, %r1245, %r1135;
	add.s32 	%r1247, %r1246, %r1244;
	mov.b32 	%r1248, 38;
	st.local.v2.u32 	[%rd57], {%r1248, %r1247};
	{ // callseq 41, 0
	.param .b64 param0;
	st.param.b64 	[param0], %rd71;
	.param .b64 param1;
	st.param.b64 	[param1], %rd56;
	.param .b32 retval0;
	call.uni (retval0), 
	vprintf, 
	(
	param0, 
	param1
	);
	ld.param.b32 	%r1249, [retval0];
	} // callseq 41
	shf.l.wrap.b32 	%r1251, %r1064, %r1064, 25;
	shf.l.wrap.b32 	%r1252, %r1064, %r1064, 14;
	xor.b32  	%r1253, %r1251, %r1252;
	shr.u32 	%r1254, %r1064, 3;
	xor.b32  	%r1255, %r1253, %r1254;
	shf.l.wrap.b32 	%r1256, %r1231, %r1231, 15;
	shf.l.wrap.b32 	%r1257, %r1231, %r1231, 13;
	xor.b32  	%r1258, %r1256, %r1257;
	shr.u32 	%r1259, %r1231, 10;
	xor.b32  	%r1260, %r1258, %r1259;
	add.s32 	%r1261, %r1255, %r1055;
	add.s32 	%r1262, %r1261, %r1151;
	add.s32 	%r1263, %r1262, %r1260;
	mov.b32 	%r1264, 39;
	st.local.v2.u32 	[%rd57], {%r1264, %r1263};
	{ // callseq 42, 0
	.param .b64 param0;
	st.param.b64 	[param0], %rd71;
	.param .b64 param1;
	st.param.b64 	[param1], %rd56;
	.param .b32 retval0;
	call.uni (retval0), 
	vprintf, 
	(
	param0, 
	param1
	);
	ld.param.b32 	%r1265, [retval0];
	} // callseq 42
	shf.l.wrap.b32 	%r1267, %r1073, %r1073, 25;
	shf.l.wrap.b32 	%r1268, %r1073, %r1073, 14;
	xor.b32  	%r1269, %r1267, %r1268;
	shr.u32 	%r1270, %r1073, 3;
	xor.b32  	%r1271, %r1269, %r1270;
	shf.l.wrap.b32 	%r1272, %r1247, %r1247, 15;
	shf.l.wrap.b32 	%r1273, %r1247, %r1247, 13;
	xor.b32  	%r1274, %r1272, %r1273;
	shr.u32 	%r1275, %r1247, 10;
	xor.b32  	%r1276, %r1274, %r1275;
	add.s32 	%r1277, %r1271, %r1064;
	add.s32 	%r1278, %r1277, %r1167;
	add.s32 	%r1279, %r1278, %r1276;
	mov.b32 	%r1280, 40;
	st.local.v2.u32 	[%rd57], {%r1280, %r1279};
	{ // callseq 43, 0
	.param .b64 param0;
	st.param.b64 	[param0], %rd71;
	.param .b64 param1;
	st.param.b64 	[param1], %rd56;
	.param .b32 retval0;
	call.uni (retval0), 
	vprintf, 
	(
	param0, 
	param1
	);
	ld.param.b32 	%r1281, [retval0];
	} // callseq 43
	shf.l.wrap.b32 	%r1283, %r1082, %r1082, 25;
	shf.l.wrap.b32 	%r1284, %r1082, %r1082, 14;
	xor.b32  	%r1285, %r1283, %r1284;
	shr.u32 	%r1286, %r1082, 3;
	xor.b32  	%r1287, %r1285, %r1286;
	shf.l.wrap.b32 	%r1288, %r1263, %r1263, 15;
	shf.l.wrap.b32 	%r1289, %r1263, %r1263, 13;
	xor.b32  	%r1290, %r1288, %r1289;
	shr.u32 	%r1291, %r1263, 10;
	xor.b32  	%r1292, %r1290, %r1291;
	add.s32 	%r1293, %r1287, %r1073;
	add.s32 	%r1294, %r1293, %r1183;
	add.s32 	%r1295, %r1294, %r1292;
	mov.b32 	%r1296, 41;
	st.local.v2.u32 	[%rd57], {%r1296, %r1295};
	{ // callseq 44, 0
	.param .b64 param0;
	st.param.b64 	[param0], %rd71;
	.param .b64 param1;
	st.param.b64 	[param1], %rd56;
	.param .b32 retval0;
	call.uni (retval0), 
	vprintf, 
	(
	param0, 
	param1
	);
	ld.param.b32 	%r1297, [retval0];
	} // callseq 44
	shf.l.wrap.b32 	%r1299, %r1091, %r1091, 25;
	shf.l.wrap.b32 	%r1300, %r1091, %r1091, 14;
	xor.b32  	%r1301, %r1299, %r1300;
	shr.u32 	%r1302, %r1091, 3;
	xor.b32  	%r1303, %r1301, %r1302;
	shf.l.wrap.b32 	%r1304, %r1279, %r1279, 15;
	shf.l.wrap.b32 	%r1305, %r1279, %r1279, 13;
	xor.b32  	%r1306, %r1304, %r1305;
	shr.u32 	%r1307, %r1279, 10;
	xor.b32  	%r1308, %r1306, %r1307;
	add.s32 	%r1309, %r1303, %r1082;
	add.s32 	%r1310, %r1309, %r1199;
	add.s32 	%r1311, %r1310, %r1308;
	mov.b32 	%r1312, 42;
	st.local.v2.u32 	[%rd57], {%r1312, %r1311};
	{ // callseq 45, 0
	.param .b64 param0;
	st.param.b64 	[param0], %rd71;
	.param .b64 param1;
	st.param.b64 	[param1], %rd56;
	.param .b32 retval0;
	call.uni (retval0), 
	vprintf, 
	(
	param0, 
	param1
	);
	ld.param.b32 	%r1313, [retval0];
	} // callseq 45
	shf.l.wrap.b32 	%r1315, %r1100, %r1100, 25;
	shf.l.wrap.b32 	%r1316, %r1100, %r1100, 14;
	xor.b32  	%r1317, %r1315, %r1316;
	shr.u32 	%r1318, %r1100, 3;
	xor.b32  	%r1319, %r1317, %r1318;
	shf.l.wrap.b32 	%r1320, %r1295, %r1295, 15;
	shf.l.wrap.b32 	%r1321, %r1295, %r1295, 13;
	xor.b32  	%r1322, %r1320, %r1321;
	shr.u32 	%r1323, %r1295, 10;
	xor.b32  	%r1324, %r1322, %r1323;
	add.s32 	%r1325, %r1319, %r1091;
	add.s32 	%r1326, %r1325, %r1215;
	add.s32 	%r1327, %r1326, %r1324;
	mov.b32 	%r1328, 43;
	st.local.v2.u32 	[%rd57], {%r1328, %r1327};
	{ // callseq 46, 0
	.param .b64 param0;
	st.param.b64 	[param0], %rd71;
	.param .b64 param1;
	st.param.b64 	[param1], %rd56;
	.param .b32 retval0;
	call.uni (retval0), 
	vprintf, 
	(
	param0, 
	param1
	);
	ld.param.b32 	%r1329, [retval0];
	} // callseq 46
	shf.l.wrap.b32 	%r1331, %r1109, %r1109, 25;
	shf.l.wrap.b32 	%r1332, %r1109, %r1109, 14;
	xor.b32  	%r1333, %r1331, %r1332;
	shr.u32 	%r1334, %r1109, 3;
	xor.b32  	%r1335, %r1333, %r1334;
	shf.l.wrap.b32 	%r1336, %r1311, %r1311, 15;
	shf.l.wrap.b32 	%r1337, %r1311, %r1311, 13;
	xor.b32  	%r1338, %r1336, %r1337;
	shr.u32 	%r1339, %r1311, 10;
	xor.b32  	%r1340, %r1338, %r1339;
	add.s32 	%r1341, %r1335, %r1100;
	add.s32 	%r1342, %r1341, %r1231;
	add.s32 	%r1343, %r1342, %r1340;
	mov.b32 	%r1344, 44;
	st.local.v2.u32 	[%rd57], {%r1344, %r1343};
	{ // callseq 47, 0
	.param .b64 param0;
	st.param.b64 	[param0], %rd71;
	.param .b64 param1;
	st.param.b64 	[param1], %rd56;
	.param .b32 retval0;
	call.uni (retval0), 
	vprintf, 
	(
	param0, 
	param1
	);
	ld.param.b32 	%r1345, [retval0];
	} // callseq 47
	shf.l.wrap.b32 	%r1347, %r1119, %r1119, 25;
	shf.l.wrap.b32 	%r1348, %r1119, %r1119, 14;
	xor.b32  	%r1349, %r1347, %r1348;
	shr.u32 	%r1350, %r1119, 3;
	xor.b32  	%r1351, %r1349, %r1350;
	shf.l.wrap.b32 	%r1352, %r1327, %r1327, 15;
	shf.l.wrap.b32 	%r1353, %r1327, %r1327, 13;
	xor.b32  	%r1354, %r1352, %r1353;
	shr.u32 	%r1355, %r1327, 10;
	xor.b32  	%r1356, %r1354, %r1355;
	add.s32 	%r1357, %r1351, %r1109;
	add.s32 	%r1358, %r1357, %r1247;
	add.s32 	%r1359, %r1358, %r1356;
	mov.b32 	%r1360, 45;
	st.local.v2.u32 	[%rd57], {%r1360, %r1359};
	{ // callseq 48, 0
	.param .b64 param0;
	st.param.b64 	[param0], %rd71;
	.param .b64 param1;
	st.param.b64 	[param1], %rd56;
	.param .b32 retval0;
	call.uni (retval0), 
	vprintf, 
	(
	param0, 
	param1
	);
	ld.param.b32 	%r1361, [retval0];
	} // callseq 48
	shf.l.wrap.b32 	%r1363, %r1135, %r1135, 25;
	shf.l.wrap.b32 	%r1364, %r1135, %r1135, 14;
	xor.b32  	%r1365, %r1363, %r1364;
	shr.u32 	%r1366, %r1135, 3;
	xor.b32  	%r1367, %r1365, %r1366;
	shf.l.wrap.b32 	%r1368, %r1343, %r1343, 15;
	shf.l.wrap.b32 	%r1369, %r1343, %r1343, 13;
	xor.b32  	%r1370, %r1368, %r1369;
	shr.u32 	%r1371, %r1343, 10;
	xor.b32  	%r1372, %r1370, %r1371;
	add.s32 	%r1373, %r1367, %r1119;
	add.s32 	%r1374, %r1373, %r1263;
	add.s32 	%r1375, %r1374, %r1372;
	mov.b32 	%r1376, 46;
	st.local.v2.u32 	[%rd57], {%r1376, %r1375};
	{ // callseq 49, 0
	.param .b64 param0;
	st.param.b64 	[param0], %rd71;
	.param .b64 param1;
	st.param.b64 	[param1], %rd56;
	.param .b32 retval0;
	call.uni (retval0), 
	vprintf, 
	(
	param0, 
	param1
	);
	ld.param.b32 	%r1377, [retval0];
	} // callseq 49
	shf.l.wrap.b32 	%r1379, %r1151, %r1151, 25;
	shf.l.wrap.b32 	%r1380, %r1151, %r1151, 14;
	xor.b32  	%r1381, %r1379, %r1380;
	shr.u32 	%r1382, %r1151, 3;
	xor.b32  	%r1383, %r1381, %r1382;
	shf.l.wrap.b32 	%r1384, %r1359, %r1359, 15;
	shf.l.wrap.b32 	%r1385, %r1359, %r1359, 13;
	xor.b32  	%r1386, %r1384, %r1385;
	shr.u32 	%r1387, %r1359, 10;
	xor.b32  	%r1388, %r1386, %r1387;
	add.s32 	%r1389, %r1383, %r1135;
	add.s32 	%r1390, %r1389, %r1279;
	add.s32 	%r1391, %r1390, %r1388;
	mov.b32 	%r1392, 47;
	st.local.v2.u32 	[%rd57], {%r1392, %r1391};
	{ // callseq 50, 0
	.param .b64 param0;
	st.param.b64 	[param0], %rd71;
	.param .b64 param1;
	st.param.b64 	[param1], %rd56;
	.param .b32 retval0;
	call.uni (retval0), 
	vprintf, 
	(
	param0, 
	param1
	);
	ld.param.b32 	%r1393, [retval0];
	} // callseq 50
	shf.l.wrap.b32 	%r1395, %r1167, %r1167, 25;
	shf.l.wrap.b32 	%r1396, %r1167, %r1167, 14;
	xor.b32  	%r1397, %r1395, %r1396;
	shr.u32 	%r1398, %r1167, 3;
	xor.b32  	%r1399, %r1397, %r1398;
	shf.l.wrap.b32 	%r1400, %r1375, %r1375, 15;
	shf.l.wrap.b32 	%r1401, %r1375, %r1375, 13;
	xor.b32  	%r1402, %r1400, %r1401;
	shr.u32 	%r1403, %r1375, 10;
	xor.b32  	%r1404, %r1402, %r1403;
	add.s32 	%r1405, %r1399, %r1151;
	add.s32 	%r1406, %r1405, %r1295;
	add.s32 	%r1407, %r1406, %r1404;
	mov.b32 	%r1408, 48;
	st.local.v2.u32 	[%rd57], {%r1408, %r1407};
	{ // callseq 51, 0
	.param .b64 param0;
	st.param.b64 	[param0], %rd71;
	.param .b64 param1;
	st.param.b64 	[param1], %rd56;
	.param .b32 retval0;
	call.uni (retval0), 
	vprintf, 
	(
	param0, 
	param1
	);
	ld.param.b32 	%r1409, [retval0];
	} // callseq 51
	shf.l.wrap.b32 	%r1411, %r1183, %r1183, 25;
	shf.l.wrap.b32 	%r1412, %r1183, %r1183, 14;
	xor.b32  	%r1413, %r1411, %r1412;
	shr.u32 	%r1414, %r1183, 3;
	xor.b32  	%r1415, %r1413, %r1414;
	shf.l.wrap.b32 	%r1416, %r1391, %r1391, 15;
	shf.l.wrap.b32 	%r1417, %r1391, %r1391, 13;
	xor.b32  	%r1418, %r1416, %r1417;
	shr.u32 	%r1419, %r1391, 10;
	xor.b32  	%r1420, %r1418, %r1419;
	add.s32 	%r1421, %r1415, %r1167;
	add.s32 	%r1422, %r1421, %r1311;
	add.s32 	%r1423, %r1422, %r1420;
	mov.b32 	%r1424, 49;
	st.local.v2.u32 	[%rd57], {%r1424, %r1423};
	{ // callseq 52, 0
	.param .b64 param0;
	st.param.b64 	[param0], %rd71;
	.param .b64 param1;
	st.param.b64 	[param1], %rd56;
	.param .b32 retval0;
	call.uni (retval0), 
	vprintf, 
	(
	param0, 
	param1
	);
	ld.param.b32 	%r1425, [retval0];
	} // callseq 52
	shf.l.wrap.b32 	%r1427, %r1199, %r1199, 25;
	shf.l.wrap.b32 	%r1428, %r1199, %r1199, 14;
	xor.b32  	%r1429, %r1427, %r1428;
	shr.u32 	%r1430, %r1199, 3;
	xor.b32  	%r1431, %r1429, %r1430;
	shf.l.wrap.b32 	%r1432, %r1407, %r1407, 15;
	shf.l.wrap.b32 	%r1433, %r1407, %r1407, 13;
	xor.b32  	%r1434, %r1432, %r1433;
	shr.u32 	%r1435, %r1407, 10;
	xor.b32  	%r1436, %r1434, %r1435;
	add.s32 	%r1437, %r1431, %r1183;
	add.s32 	%r1438, %r1437, %r1327;
	add.s32 	%r1439, %r1438, %r1436;
	mov.b32 	%r1440, 50;
	st.local.v2.u32 	[%rd57], {%r1440, %r1439};
	{ // callseq 53, 0
	.param .b64 param0;
	st.param.b64 	[param0], %rd71;
	.param .b64 param1;
	st.param.b64 	[param1], %rd56;
	.param .b32 retval0;
	call.uni (retval0), 
	vprintf, 
	(
	param0, 
	param1
	);
	ld.param.b32 	%r1441, [retval0];
	} // callseq 53
	shf.l.wrap.b32 	%r1443, %r1215, %r1215, 25;
	shf.l.wrap.b32 	%r1444, %r1215, %r1215, 14;
	xor.b32  	%r1445, %r1443, %r1444;
	shr.u32 	%r1446, %r1215, 3;
	xor.b32  	%r1447, %r1445, %r1446;
	shf.l.wrap.b32 	%r1448, %r1423, %r1423, 15;
	shf.l.wrap.b32 	%r1449, %r1423, %r1423, 13;
	xor.b32  	%r1450, %r1448, %r1449;
	shr.u32 	%r1451, %r1423, 10;
	xor.b32  	%r1452, %r1450, %r1451;
	add.s32 	%r1453, %r1447, %r1199;
	add.s32 	%r1454, %r1453, %r1343;
	add.s32 	%r1455, %r1454, %r1452;
	mov.b32 	%r1456, 51;
	st.local.v2.u32 	[%rd57], {%r1456, %r1455};
	{ // callseq 54, 0
	.param .b64 param0;
	st.param.b64 	[param0], %rd71;
	.param .b64 param1;
	st.param.b64 	[param1], %rd56;
	.param .b32 retval0;
	call.uni (retval0), 
	vprintf, 
	(
	param0, 
	param1
	);
	ld.param.b32 	%r1457, [retval0];
	} // callseq 54
	shf.l.wrap.b32 	%r1459, %r1231, %r1231, 25;
	shf.l.wrap.b32 	%r1460, %r1231, %r1231, 14;
	xor.b32  	%r1461, %r1459, %r1460;
	shr.u32 	%r1462, %r1231, 3;
	xor.b32  	%r1463, %r1461, %r1462;
	shf.l.wrap.b32 	%r1464, %r1439, %r1439, 15;
	shf.l.wrap.b32 	%r1465, %r1439, %r1439, 13;
	xor.b32  	%r1466, %r1464, %r1465;
	shr.u32 	%r1467, %r1439, 10;
	xor.b32  	%r1468, %r1466, %r1467;
	add.s32 	%r1469, %r1463, %r1215;
	add.s32 	%r1470, %r1469, %r1359;
	add.s32 	%r1471, %r1470, %r1468;
	mov.b32 	%r1472, 52;
	st.local.v2.u32 	[%rd57], {%r1472, %r1471};
	{ // callseq 55, 0
	.param .b64 param0;
	st.param.b64 	[param0], %rd71;
	.param .b64 param1;
	st.param.b64 	[param1], %rd56;
	.param .b32 retval0;
	call.uni (retval0), 
	vprintf, 
	(
	param0, 
	param1
	);
	ld.param.b32 	%r1473, [retval0];
	} // callseq 55
	shf.l.wrap.b32 	%r1475, %r1247, %r1247, 25;
	shf.l.wrap.b32 	%r1476, %r1247, %r1247, 14;
	xor.b32  	%r1477, %r1475, %r1476;
	shr.u32 	%r1478, %r1247, 3;
	xor.b32  	%r1479, %r1477, %r1478;
	shf.l.wrap.b32 	%r1480, %r1455, %r1455, 15;
	shf.l.wrap.b32 	%r1481, %r1455, %r1455, 13;
	xor.b32  	%r1482, %r1480, %r1481;
	shr.u32 	%r1483, %r1455, 10;
	xor.b32  	%r1484, %r1482, %r1483;
	add.s32 	%r1485, %r1479, %r1231;
	add.s32 	%r1486, %r1485, %r1375;
	add.s32 	%r1487, %r1486, %r1484;
	mov.b32 	%r1488, 53;
	st.local.v2.u32 	[%rd57], {%r1488, %r1487};
	{ // callseq 56, 0
	.param .b64 param0;
	st.param.b64 	[param0], %rd71;
	.param .b64 param1;
	st.param.b64 	[param1], %rd56;
	.param .b32 retval0;
	call.uni (retval0), 
	vprintf, 
	(
	param0, 
	param1
	);
	ld.param.b32 	%r1489, [retval0];
	} // callseq 56
	shf.l.wrap.b32 	%r1491, %r1263, %r1263, 25;
	shf.l.wrap.b32 	%r1492, %r1263, %r1263, 14;
	xor.b32  	%r1493, %r1491, %r1492;
	shr.u32 	%r1494, %r1263, 3;
	xor.b32  	%r1495, %r1493, %r1494;
	shf.l.wrap.b32 	%r1496, %r1471, %r1471, 15;
	shf.l.wrap.b32 	%r1497, %r1471, %r1471, 13;
	xor.b32  	%r1498, %r1496, %r1497;
	shr.u32 	%r1499, %r1471, 10;
	xor.b32  	%r1500, %r1498, %r1499;
	add.s32 	%r1501, %r1495, %r1247;
	add.s32 	%r1502, %r1501, %r1391;
	add.s32 	%r1503, %r1502, %r1500;
	mov.b32 	%r1504, 54;
	st.local.v2.u32 	[%rd57], {%r1504, %r1503};
	{ // callseq 57, 0
	.param .b64 param0;
	st.param.b64 	[param0], %rd71;
	.param .b64 param1;
	st.param.b64 	[param1], %rd56;
	.param .b32 retval0;
	call.uni (retval0), 
	vprintf, 
	(
	param0, 
	param1
	);
	ld.param.b32 	%r1505, [retval0];
	} // callseq 57
	shf.l.wrap.b32 	%r1507, %r1279, %r1279, 25;
	shf.l.wrap.b32 	%r1508, %r1279, %r1279, 14;
	xor.b32  	%r1509, %r1507, %r1508;
	shr.u32 	%r1510, %r1279, 3;
	xor.b32  	%r1511, %r1509, %r1510;
	shf.l.wrap.b32 	%r1512, %r1487, %r1487, 15;
	shf.l.wrap.b32 	%r1513, %r1487, %r1487, 13;
	xor.b32  	%r1514, %r1512, %r1513;
	shr.u32 	%r1515, %r1487, 10;
	xor.b32  	%r1516, %r1514, %r1515;
	add.s32 	%r1517, %r1511, %r1263;
	add.s32 	%r1518, %r1517, %r1407;
	add.s32 	%r1519, %r1518, %r1516;
	mov.b32 	%r1520, 55;
	st.local.v2.u32 	[%rd57], {%r1520, %r1519};
	{ // callseq 58, 0
	.param .b64 param0;
	st.param.b64 	[param0], %rd71;
	.param .b64 param1;
	st.param.b64 	[param1], %rd56;
	.param .b32 retval0;
	call.uni (retval0), 
	vprintf, 
	(
	param0, 
	param1
	);
	ld.param.b32 	%r1521, [retval0];
	} // callseq 58
	shf.l.wrap.b32 	%r1523, %r1295, %r1295, 25;
	shf.l.wrap.b32 	%r1524, %r1295, %r1295, 14;
	xor.b32  	%r1525, %r1523, %r1524;
	shr.u32 	%r1526, %r1295, 3;
	xor.b32  	%r1527, %r1525, %r1526;
	shf.l.wrap.b32 	%r1528, %r1503, %r1503, 15;
	shf.l.wrap.b32 	%r1529, %r1503, %r1503, 13;
	xor.b32  	%r1530, %r1528, %r1529;
	shr.u32 	%r1531, %r1503, 10;
	xor.b32  	%r1532, %r1530, %r1531;
	add.s32 	%r1533, %r1527, %r1279;
	add.s32 	%r1534, %r1533, %r1423;
	add.s32 	%r1535, %r1534, %r1532;
	mov.b32 	%r1536, 56;
	st.local.v2.u32 	[%rd57], {%r1536, %r1535};
	{ // callseq 59, 0
	.param .b64 param0;
	st.param.b64 	[param0], %rd71;
	.param .b64 param1;
	st.param.b64 	[param1], %rd56;
	.param .b32 retval0;
	call.uni (retval0), 
	vprintf, 
	(
	param0, 
	param1
	);
	ld.param.b32 	%r1537, [retval0];
	} // callseq 59
	shf.l.wrap.b32 	%r1539, %r1311, %r1311, 25;
	shf.l.wrap.b32 	%r1540, %r1311, %r1311, 14;
	xor.b32  	%r1541, %r1539, %r1540;
	shr.u32 	%r1542, %r1311, 3;
	xor.b32  	%r1543, %r1541, %r1542;
	shf.l.wrap.b32 	%r1544, %r1519, %r1519, 15;
	shf.l.wrap.b32 	%r1545, %r1519, %r1519, 13;
	xor.b32  	%r1546, %r1544, %r1545;
	shr.u32 	%r1547, %r1519, 10;
	xor.b32  	%r1548, %r1546, %r1547;
	add.s32 	%r1549, %r1543, %r1295;
	add.s32 	%r1550, %r1549, %r1439;
	add.s32 	%r1551, %r1550, %r1548;
	mov.b32 	%r1552, 57;
	st.local.v2.u32 	[%rd57], {%r1552, %r1551};
	{ // callseq 60, 0
	.param .b64 param0;
	st.param.b64 	[param0], %rd71;
	.param .b64 param1;
	st.param.b64 	[param1], %rd56;
	.param .b32 retval0;
	call.uni (retval0), 
	vprintf, 
	(
	param0, 
	param1
	);
	ld.param.b32 	%r1553, [retval0];
	} // callseq 60
	shf.l.wrap.b32 	%r1555, %r1327, %r1327, 25;
	shf.l.wrap.b32 	%r1556, %r1327, %r1327, 14;
	xor.b32  	%r1557, %r1555, %r1556;
	shr.u32 	%r1558, %r1327, 3;
	xor.b32  	%r1559, %r1557, %r1558;
	shf.l.wrap.b32 	%r1560, %r1535, %r1535, 15;
	shf.l.wrap.b32 	%r1561, %r1535, %r1535, 13;
	xor.b32  	%r1562, %r1560, %r1561;
	shr.u32 	%r1563, %r1535, 10;
	xor.b32  	%r1564, %r1562, %r1563;
	add.s32 	%r1565, %r1559, %r1311;
	add.s32 	%r1566, %r1565, %r1455;
	add.s32 	%r1567, %r1566, %r1564;
	mov.b32 	%r1568, 58;
	st.local.v2.u32 	[%rd57], {%r1568, %r1567};
	{ // callseq 61, 0
	.param .b64 param0;
	st.param.b64 	[param0], %rd71;
	.param .b64 param1;
	st.param.b64 	[param1], %rd56;
	.param .b32 retval0;
	call.uni (retval0), 
	vprintf, 
	(
	param0, 
	param1
	);
	ld.param.b32 	%r1569, [retval0];
	} // callseq 61
	shf.l.wrap.b32 	%r1571, %r1343, %r1343, 25;
	shf.l.wrap.b32 	%r1572, %r1343, %r1343, 14;
	xor.b32  	%r1573, %r1571, %r1572;
	shr.u32 	%r1574, %r1343, 3;
	xor.b32  	%r1575, %r1573, %r1574;
	shf.l.wrap.b32 	%r1576, %r1551, %r1551, 15;
	shf.l.wrap.b32 	%r1577, %r1551, %r1551, 13;
	xor.b32  	%r1578, %r1576, %r1577;
	shr.u32 	%r1579, %r1551, 10;
	xor.b32  	%r1580, %r1578, %r1579;
	add.s32 	%r1581, %r1575, %r1327;
	add.s32 	%r1582, %r1581, %r1471;
	add.s32 	%r1583, %r1582, %r1580;
	mov.b32 	%r1584, 59;
	st.local.v2.u32 	[%rd57], {%r1584, %r1583};
	{ // callseq 62, 0
	.param .b64 param0;
	st.param.b64 	[param0], %rd71;
	.param .b64 param1;
	st.param.b64 	[param1], %rd56;
	.param .b32 retval0;
	call.uni (retval0), 
	vprintf, 
	(
	param0, 
	param1
	);
	ld.param.b32 	%r1585, [retval0];
	} // callseq 62
	shf.l.wrap.b32 	%r1587, %r1359, %r1359, 25;
	shf.l.wrap.b32 	%r1588, %r1359, %r1359, 14;
	xor.b32  	%r1589, %r1587, %r1588;
	shr.u32 	%r1590, %r1359, 3;
	xor.b32  	%r1591, %r1589, %r1590;
	shf.l.wrap.b32 	%r1592, %r1567, %r1567, 15;
	shf.l.wrap.b32 	%r1593, %r1567, %r1567, 13;
	xor.b32  	%r1594, %r1592, %r1593;
	shr.u32 	%r1595, %r1567, 10;
	xor.b32  	%r1596, %r1594, %r1595;
	add.s32 	%r1597, %r1591, %r1343;
	add.s32 	%r1598, %r1597, %r1487;
	add.s32 	%r1599, %r1598, %r1596;
	mov.b32 	%r1600, 60;
	st.local.v2.u32 	[%rd57], {%r1600, %r1599};
	{ // callseq 63, 0
	.param .b64 param0;
	st.param.b64 	[param0], %rd71;
	.param .b64 param1;
	st.param.b64 	[param1], %rd56;
	.param .b32 retval0;
	call.uni (retval0), 
	vprintf, 
	(
	param0, 
	param1
	);
	ld.param.b32 	%r1601, [retval0];
	} // callseq 63
	shf.l.wrap.b32 	%r1603, %r1375, %r1375, 25;
	shf.l.wrap.b32 	%r1604, %r1375, %r1375, 14;
	xor.b32  	%r1605, %r1603, %r1604;
	shr.u32 	%r1606, %r1375, 3;
	xor.b32  	%r1607, %r1605, %r1606;
	shf.l.wrap.b32 	%r1608, %r1583, %r1583, 15;
	shf.l.wrap.b32 	%r1609, %r1583, %r1583, 13;
	xor.b32  	%r1610, %r1608, %r1609;
	shr.u32 	%r1611, %r1583, 10;
	xor.b32  	%r1612, %r1610, %r1611;
	add.s32 	%r1613, %r1607, %r1359;
	add.s32 	%r1614, %r1613, %r1503;
	add.s32 	%r1615, %r1614, %r1612;
	mov.b32 	%r1616, 61;
	st.local.v2.u32 	[%rd57], {%r1616, %r1615};
	{ // callseq 64, 0
	.param .b64 param0;
	st.param.b64 	[param0], %rd71;
	.param .b64 param1;
	st.param.b64 	[param1], %rd56;
	.param .b32 retval0;
	call.uni (retval0), 
	vprintf, 
	(
	param0, 
	param1
	);
	ld.param.b32 	%r1617, [retval0];
	} // callseq 64
	shf.l.wrap.b32 	%r1619, %r1391, %r1391, 25;
	shf.l.wrap.b32 	%r1620, %r1391, %r1391, 14;
	xor.b32  	%r1621, %r1619, %r1620;
	shr.u32 	%r1622, %r1391, 3;
	xor.b32  	%r1623, %r1621, %r1622;
	shf.l.wrap.b32 	%r1624, %r1599, %r1599, 15;
	shf.l.wrap.b32 	%r1625, %r1599, %r1599, 13;
	xor.b32  	%r1626, %r1624, %r1625;
	shr.u32 	%r1627, %r1599, 10;
	xor.b32  	%r1628, %r1626, %r1627;
	add.s32 	%r1629, %r1623, %r1375;
	add.s32 	%r1630, %r1629, %r1519;
	add.s32 	%r1631, %r1630, %r1628;
	mov.b32 	%r1632, 62;
	st.local.v2.u32 	[%rd57], {%r1632, %r1631};
	{ // callseq 65, 0
	.param .b64 param0;
	st.param.b64 	[param0], %rd71;
	.param .b64 param1;
	st.param.b64 	[param1], %rd56;
	.param .b32 retval0;
	call.uni (retval0), 
	vprintf, 
	(
	param0, 
	param1
	);
	ld.param.b32 	%r1633, [retval0];
	} // callseq 65
	shf.l.wrap.b32 	%r1635, %r1407, %r1407, 25;
	shf.l.wrap.b32 	%r1636, %r1407, %r1407, 14;
	xor.b32  	%r1637, %r1635, %r1636;
	shr.u32 	%r1638, %r1407, 3;
	xor.b32  	%r1639, %r1637, %r1638;
	shf.l.wrap.b32 	%r1640, %r1615, %r1615, 15;
	shf.l.wrap.b32 	%r1641, %r1615, %r1615, 13;
	xor.b32  	%r1642, %r1640, %r1641;
	shr.u32 	%r1643, %r1615, 10;
	xor.b32  	%r1644, %r1642, %r1643;
	add.s32 	%r1645, %r1639, %r1391;
	add.s32 	%r1646, %r1645, %r1535;
	add.s32 	%r1647, %r1646, %r1644;
	mov.b32 	%r1648, 63;
	st.local.v2.u32 	[%rd57], {%r1648, %r1647};
	{ // callseq 66, 0
	.param .b64 param0;
	st.param.b64 	[param0], %rd71;
	.param .b64 param1;
	st.param.b64 	[param1], %rd56;
	.param .b32 retval0;
	call.uni (retval0), 
	vprintf, 
	(
	param0, 
	param1
	);
	ld.param.b32 	%r1649, [retval0];
	} // callseq 66
	mov.u64 	%rd76, $str$9;
	cvta.global.u64 	%rd77, %rd76;
	{ // callseq 67, 0
	.param .b64 param0;
	st.param.b64 	[param0], %rd77;
	.param .b64 param1;
	st.param.b64 	[param1], 0;
	.param .b32 retval0;
	call.uni (retval0), 
	vprintf, 
	(
	param0, 
	param1
	);
	ld.param.b32 	%r1651, [retval0];
	} // callseq 67
	mov.b32 	%r38, 1359893119;
	// begin inline asm
	shf.r.wrap.b32 %r1, %r38, %r38, 6;shf.r.wrap.b32 %r2, %r38, %r38, 11;xor.b32 %r1, %r1, %r2;shf.r.wrap.b32 %r2, %r38, %r38, 25;xor.b32 %r1, %r1, %r2;
	// end inline asm
	mov.b32 	%r42, 1779033703;
	// begin inline asm
	shf.r.wrap.b32 %r4, %r42, %r42, 2;shf.r.wrap.b32 %r5, %r42, %r42, 13;xor.b32 %r4, %r4, %r5;shf.r.wrap.b32 %r5, %r42, %r42, 22;xor.b32 %r4, %r4, %r5;
	// end inline asm
	mov.b32 	%r24, -1694144372;
	mov.b32 	%r10, 528734635;
	// begin inline asm
	lop3.b32 %r7, %r38, %r24, %r10, 0xCA;
	// end inline asm
	mov.b32 	%r28, -1150833019;
	mov.b32 	%r14, 1013904242;
	// begin inline asm
	lop3.b32 %r11, %r42, %r28, %r14, 0xE8;
	// end inline asm
	add.s32 	%r1653, %r1, %r7;
	ld.const.u32 	%r1654, [K];
	add.s32 	%r1655, %r1653, %r1654;
	add.s32 	%r1656, %r1655, %r907;
	add.s32 	%r1657, %r11, %r4;
	add.s32 	%r1658, %r1656, %r1657;
	add.s32 	%r17, %r1656, 19972691;
	add.s32 	%r20, %r1658, 1541459225;
	// begin inline asm
	shf.r.wrap.b32 %r15, %r17, %r17, 6;shf.r.wrap.b32 %r16, %r17, %r17, 11;xor.b32 %r15, %r15, %r16;shf.r.wrap.b32 %r16, %r17, %r17, 25;xor.b32 %r15, %r15, %r16;
	// end inline asm
	// begin inline asm
	shf.r.wrap.b32 %r18, %r20, %r20, 2;shf.r.wrap.b32 %r19, %r20, %r20, 13;xor.b32 %r18, %r18, %r19;shf.r.wrap.b32 %r19, %r20, %r20, 22;xor.b32 %r18, %r18, %r19;
	// end inline asm
	// begin inline asm
	lop3.b32 %r21, %r17, %r38, %r24, 0xCA;
	// end inline asm
	// begin inline asm
	lop3.b32 %r25, %r20, %r42, %r28, 0xE8;
	// end inline asm
	add.s32 	%r1659, %r15, %r21;
	ld.const.u32 	%r1660, [K+4];
	add.s32 	%r1661, %r1659, %r1660;
	add.s32 	%r1662, %r1661, %r916;
	add.s32 	%r1663, %r25, %r18;
	add.s32 	%r1664, %r1662, %r1663;
	add.s32 	%r31, %r1662, 1542638877;
	add.s32 	%r34, %r1664, 528734635;
	// begin inline asm
	shf.r.wrap.b32 %r29, %r31, %r31, 6;shf.r.wrap.b32 %r30, %r31, %r31, 11;xor.b32 %r29, %r29, %r30;shf.r.wrap.b32 %r30, %r31, %r31, 25;xor.b32 %r29, %r29, %r30;
	// end inline asm
	// begin inline asm
	shf.r.wrap.b32 %r32, %r34, %r34, 2;shf.r.wrap.b32 %r33, %r34, %r34, 13;xor.b32 %r32, %r32, %r33;shf.r.wrap.b32 %r33, %r34, %r34, 22;xor.b32 %r32, %r32, %r33;
	// end inline asm
	// begin inline asm
	lop3.b32 %r35, %r31, %r17, %r38, 0xCA;
	// end inline asm
	// begin inline asm
	lop3.b32 %r39, %r34, %r20, %r42, 0xE8;
	// end inline asm
	add.s32 	%r1665, %r29, %r35;
	ld.const.u32 	%r1666, [K+8];
	add.s32 	%r1667, %r1665, %r1666;
	add.s32 	%r1668, %r1667, %r925;
	add.s32 	%r1669, %r39, %r32;
	add.s32 	%r1670, %r1668, %r1669;
	add.s32 	%r45, %r1668, 1449989905;
	add.s32 	%r48, %r1670, -1694144372;
	// begin inline asm
	shf.r.wrap.b32 %r43, %r45, %r45, 6;shf.r.wrap.b32 %r44, %r45, %r45, 11;xor.b32 %r43, %r43, %r44;shf.r.wrap.b32 %r44, %r45, %r45, 25;xor.b32 %r43, %r43, %r44;
	// end inline asm
	// begin inline asm
	shf.r.wrap.b32 %r46, %r48, %r48, 2;shf.r.wrap.b32 %r47, %r48, %r48, 13;xor.b32 %r46, %r46, %r47;shf.r.wrap.b32 %r47, %r48, %r48, 22;xor.b32 %r46, %r46, %r47;
	// end inline asm
	// begin inline asm
	lop3.b32 %r49, %r45, %r31, %r17, 0xCA;
	// end inline asm
	// begin inline asm
	lop3.b32 %r53, %r48, %r34, %r20, 0xE8;
	// end inline asm
	add.s32 	%r1671, %r43, %r49;
	ld.const.u32 	%r1672, [K+12];
	add.s32 	%r1673, %r1671, %r1672;
	add.s32 	%r1674, %r1673, %r931;
	add.s32 	%r1675, %r53, %r46;
	add.s32 	%r1676, %r1674, %r1675;
	add.s32 	%r59, %r1674, -1156040474;
	add.s32 	%r62, %r1676, 1359893119;
	// begin inline asm
	shf.r.wrap.b32 %r57, %r59, %r59, 6;shf.r.wrap.b32 %r58, %r59, %r59, 11;xor.b32 %r57, %r57, %r58;shf.r.wrap.b32 %r58, %r59, %r59, 25;xor.b32 %r57, %r57, %r58;
	// end inline asm
	// begin inline asm
	shf.r.wrap.b32 %r60, %r62, %r62, 2;shf.r.wrap.b32 %r61, %r62, %r62, 13;xor.b32 %r60, %r60, %r61;shf.r.wrap.b32 %r61, %r62, %r62, 22;xor.b32 %r60, %r60, %r61;
	// end inline asm
	// begin inline asm
	lop3.b32 %r63, %r59, %r45, %r31, 0xCA;
	// end inline asm
	// begin inline asm
	lop3.b32 %r67, %r62, %r48, %r34, 0xE8;
	// end inline asm
	add.s32 	%r1677, %r57, %r17;
	add.s32 	%r1678, %r1677, %r63;
	ld.const.u32 	%r1679, [K+16];
	add.s32 	%r1680, %r1678, %r1679;
	add.s32 	%r1681, %r67, %r60;
	add.s32 	%r108, %r1680, %r20;
	add.s32 	%r112, %r1681, %r1680;
	// begin inline asm
	shf.r.wrap.b32 %r71, %r108, %r108, 6;shf.r.wrap.b32 %r72, %r108, %r108, 11;xor.b32 %r71, %r71, %r72;shf.r.wrap.b32 %r72, %r108, %r108, 25;xor.b32 %r71, %r71, %r72;
	// end inline asm
	// begin inline asm
	shf.r.wrap.b32 %r74, %r112, %r112, 2;shf.r.wrap.b32 %r75, %r112, %r112, 13;xor.b32 %r74, %r74, %r75;shf.r.wrap.b32 %r75, %r112, %r112, 22;xor.b32 %r74, %r74, %r75;
	// end inline asm
	// begin inline asm
	lop3.b32 %r77, %r108, %r59, %r45, 0xCA;
	// end inline asm
	// begin inline asm
	lop3.b32 %r81, %r112, %r62, %r48, 0xE8;
	// end inline asm
	add.s32 	%r1682, %r71, %r31;
	add.s32 	%r1683, %r1682, %r77;
	ld.const.u32 	%r1684, [K+20];
	add.s32 	%r1685, %r1683, %r1684;
	add.s32 	%r1686, %r81, %r74;
	add.s32 	%r122, %r1685, %r34;
	add.s32 	%r126, %r1686, %r1685;
	// begin inline asm
	shf.r.wrap.b32 %r85, %r122, %r122, 6;shf.r.wrap.b32 %r86, %r122, %r122, 11;xor.b32 %r85, %r85, %r86;shf.r.wrap.b32 %r86, %r122, %r122, 25;xor.b32 %r85, %r85, %r86;
	// end inline asm
	// begin inline asm
	shf.r.wrap.b32 %r88, %r126, %r126, 2;shf.r.wrap.b32 %r89, %r126, %r126, 13;xor.b32 %r88, %r88, %r89;shf.r.wrap.b32 %r89, %r126, %r126, 22;xor.b32 %r88, %r88, %r89;
	// end inline asm
	// begin inline asm
	lop3.b32 %r91, %r122, %r108, %r59, 0xCA;
	// end inline asm
	// begin inline asm
	lop3.b32 %r95, %r126, %r112, %r62, 0xE8;
	// end inline asm
	add.s32 	%r1687, %r85, %r45;
	add.s32 	%r1688, %r1687, %r91;
	ld.const.u32 	%r1689, [K+24];
	add.s32 	%r1690, %r1688, %r1689;
	add.s32 	%r1691, %r95, %r88;
	add.s32 	%r136, %r1690, %r48;
	add.s32 	%r140, %r1691, %r1690;
	// begin inline asm
	shf.r.wrap.b32 %r99, %r136, %r136, 6;shf.r.wrap.b32 %r100, %r136, %r136, 11;xor.b32 %r99, %r99, %r100;shf.r.wrap.b32 %r100, %r136, %r136, 25;xor.b32 %r99, %r99, %r100;
	// end inline asm
	// begin inline asm
	shf.r.wrap.b32 %r102, %r140, %r140, 2;shf.r.wrap.b32 %r103, %r140, %r140, 13;xor.b32 %r102, %r102, %r103;shf.r.wrap.b32 %r103, %r140, %r140, 22;xor.b32 %r102, %r102, %r103;
	// end inline asm
	// begin inline asm
	lop3.b32 %r105, %r136, %r122, %r108, 0xCA;
	// end inline asm
	// begin inline asm
	lop3.b32 %r109, %r140, %r126, %r112, 0xE8;
	// end inline asm
	add.s32 	%r1692, %r99, %r59;
	add.s32 	%r1693, %r1692, %r105;
	ld.const.u32 	%r1694, [K+28];
	add.s32 	%r1695, %r1693, %r1694;
	add.s32 	%r1696, %r109, %r102;
	add.s32 	%r150, %r1695, %r62;
	add.s32 	%r154, %r1696, %r1695;
	// begin inline asm
	shf.r.wrap.b32 %r113, %r150, %r150, 6;shf.r.wrap.b32 %r114, %r150, %r150, 11;xor.b32 %r113, %r113, %r114;shf.r.wrap.b32 %r114, %r150, %r150, 25;xor.b32 %r113, %r113, %r114;
	// end inline asm
	// begin inline asm
	shf.r.wrap.b32 %r116, %r154, %r154, 2;shf.r.wrap.b32 %r117, %r154, %r154, 13;xor.b32 %r116, %r116, %r117;shf.r.wrap.b32 %r117, %r154, %r154, 22;xor.b32 %r116, %r116, %r117;
	// end inline asm
	// begin inline asm
	lop3.b32 %r119, %r150, %r136, %r122, 0xCA;
	// end inline asm
	// begin inline asm
	lop3.b32 %r123, %r154, %r140, %r126, 0xE8;
	// end inline asm
	add.s32 	%r1697, %r113, %r108;
	add.s32 	%r1698, %r1697, %r119;
	ld.const.u32 	%r1699, [K+32];
	add.s32 	%r1700, %r1698, %r1699;
	add.s32 	%r1701, %r123, %r116;
	add.s32 	%r164, %r1700, %r112;
	add.s32 	%r168, %r1701, %r1700;
	// begin inline asm
	shf.r.wrap.b32 %r127, %r164, %r164, 6;shf.r.wrap.b32 %r128, %r164, %r164, 11;xor.b32 %r127, %r127, %r128;shf.r.wrap.b32 %r128, %r164, %r164, 25;xor.b32 %r127, %r127, %r128;
	// end inline asm
	// begin inline asm
	shf.r.wrap.b32 %r130, %r168, %r168, 2;shf.r.wrap.b32 %r131, %r168, %r168, 13;xor.b32 %r130, %r130, %r131;shf.r.wrap.b32 %r131, %r168, %r168, 22;xor.b32 %r130, %r130, %r131;
	// end inline asm
	// begin inline asm
	lop3.b32 %r133, %r164, %r150, %r136, 0xCA;
	// end inline asm
	// begin inline asm
	lop3.b32 %r137, %r168, %r154, %r140, 0xE8;
	// end inline asm
	add.s32 	%r1702, %r127, %r122;
	add.s32 	%r1703, %r1702, %r133;
	ld.const.u32 	%r1704, [K+36];
	add.s32 	%r1705, %r1703, %r1704;
	add.s32 	%r1706, %r137, %r130;
	add.s32 	%r178, %r1705, %r126;
	add.s32 	%r182, %r1706, %r1705;
	// begin inline asm
	shf.r.wrap.b32 %r141, %r178, %r178, 6;shf.r.wrap.b32 %r142, %r178, %r178, 11;xor.b32 %r141, %r141, %r142;shf.r.wrap.b32 %r142, %r178, %r178, 25;xor.b32 %r141, %r141, %r142;
	// end inline asm
	// begin inline asm
	shf.r.wrap.b32 %r144, %r182, %r182, 2;shf.r.wrap.b32 %r145, %r182, %r182, 13;xor.b32 %r144, %r144, %r145;shf.r.wrap.b32 %r145, %r182, %r182, 22;xor.b32 %r144, %r144, %r145;
	// end inline asm
	// begin inline asm
	lop3.b32 %r147, %r178, %r164, %r150, 0xCA;
	// end inline asm
	// begin inline asm
	lop3.b32 %r151, %r182, %r168, %r154, 0xE8;
	// end inline asm
	add.s32 	%r1707, %r141, %r136;
	add.s32 	%r1708, %r1707, %r147;
	ld.const.u32 	%r1709, [K+40];
	add.s32 	%r1710, %r1708, %r1709;
	add.s32 	%r1711, %r151, %r144;
	add.s32 	%r192, %r1710, %r140;
	add.s32 	%r196, %r1711, %r1710;
	// begin inline asm
	shf.r.wrap.b32 %r155, %r192, %r192, 6;shf.r.wrap.b32 %r156, %r192, %r192, 11;xor.b32 %r155, %r155, %r156;shf.r.wrap.b32 %r156, %r192, %r192, 25;xor.b32 %r155, %r155, %r156;
	// end inline asm
	// begin inline asm
	shf.r.wrap.b32 %r158, %r196, %r196, 2;shf.r.wrap.b32 %r159, %r196, %r196, 13;xor.b32 %r158, %r158, %r159;shf.r.wrap.b32 %r159, %r196, %r196, 22;xor.b32 %r158, %r158, %r159;
	// end inline asm
	// begin inline asm
	lop3.b32 %r161, %r192, %r178, %r164, 0xCA;
	// end inline asm
	// begin inline asm
	lop3.b32 %r165, %r196, %r182, %r168, 0xE8;
	// end inline asm
	add.s32 	%r1712, %r155, %r150;
	add.s32 	%r1713, %r1712, %r161;
	ld.const.u32 	%r1714, [K+44];
	add.s32 	%r1715, %r1713, %r1714;
	add.s32 	%r1716, %r165, %r158;
	add.s32 	%r206, %r1715, %r154;
	add.s32 	%r210, %r1716, %r1715;
	// begin inline asm
	shf.r.wrap.b32 %r169, %r206, %r206, 6;shf.r.wrap.b32 %r170, %r206, %r206, 11;xor.b32 %r169, %r169, %r170;shf.r.wrap.b32 %r170, %r206, %r206, 25;xor.b32 %r169, %r169, %r170;
	// end inline asm
	// begin inline asm
	shf.r.wrap.b32 %r172, %r210, %r210, 2;shf.r.wrap.b32 %r173, %r210, %r210, 13;xor.b32 %r172, %r172, %r173;shf.r.wrap.b32 %r173, %r210, %r210, 22;xor.b32 %r172, %r172, %r173;
	// end inline asm
	// begin inline asm
	lop3.b32 %r175, %r206, %r192, %r178, 0xCA;
	// end inline asm
	// begin inline asm
	lop3.b32 %r179, %r210, %r196, %r182, 0xE8;
	// end inline asm
	add.s32 	%r1717, %r169, %r164;
	add.s32 	%r1718, %r1717, %r175;
	ld.const.u32 	%r1719, [K+48];
	add.s32 	%r1720, %r1718, %r1719;
	add.s32 	%r1721, %r179, %r172;
	add.s32 	%r220, %r1720, %r168;
	add.s32 	%r224, %r1721, %r1720;
	// begin inline asm
	shf.r.wrap.b32 %r183, %r220, %r220, 6;shf.r.wrap.b32 %r184, %r220, %r220, 11;xor.b32 %r183, %r183, %r184;shf.r.wrap.b32 %r184, %r220, %r220, 25;xor.b32 %r183, %r183, %r184;
	// end inline asm
	// begin inline asm
	shf.r.wrap.b32 %r186, %r224, %r224, 2;shf.r.wrap.b32 %r187, %r224, %r224, 13;xor.b32 %r186, %r186, %r187;shf.r.wrap.b32 %r187, %r224, %r224, 22;xor.b32 %r186, %r186, %r187;
	// end inline asm
	// begin inline asm
	lop3.b32 %r189, %r220, %r206, %r192, 0xCA;
	// end inline asm
	// begin inline asm
	lop3.b32 %r193, %r224, %r210, %r196, 0xE8;
	// end inline asm
	add.s32 	%r1722, %r183, %r178;
	add.s32 	%r1723, %r1722, %r189;
	ld.const.u32 	%r1724, [K+52];
	add.s32 	%r1725, %r1723, %r1724;
	add.s32 	%r1726, %r193, %r186;
	add.s32 	%r234, %r1725, %r182;
	add.s32 	%r238, %r1726, %r1725;
	// begin inline asm
	shf.r.wrap.b32 %r197, %r234, %r234, 6;shf.r.wrap.b32 %r198, %r234, %r234, 11;xor.b32 %r197, %r197, %r198;shf.r.wrap.b32 %r198, %r234, %r234, 25;xor.b32 %r197, %r197, %r198;
	// end inline asm
	// begin inline asm
	shf.r.wrap.b32 %r200, %r238, %r238, 2;shf.r.wrap.b32 %r201, %r238, %r238, 13;xor.b32 %r200, %r200, %r201;shf.r.wrap.b32 %r201, %r238, %r238, 22;xor.b32 %r200, %r200, %r201;
	// end inline asm
	// begin inline asm
	lop3.b32 %r203, %r234, %r220, %r206, 0xCA;
	// end inline asm
	// begin inline asm
	lop3.b32 %r207, %r238, %r224, %r210, 0xE8;
	// end inline asm
	add.s32 	%r1727, %r197, %r192;
	add.s32 	%r1728, %r1727, %r203;
	ld.const.u32 	%r1729, [K+56];
	add.s32 	%r1730, %r1728, %r1729;
	add.s32 	%r1731, %r207, %r200;
	add.s32 	%r248, %r1730, %r196;
	add.s32 	%r252, %r1731, %r1730;
	// begin inline asm
	shf.r.wrap.b32 %r211, %r248, %r248, 6;shf.r.wrap.b32 %r212, %r248, %r248, 11;xor.b32 %r211, %r211, %r212;shf.r.wrap.b32 %r212, %r248, %r248, 25;xor.b32 %r211, %r211, %r212;
	// end inline asm
	// begin inline asm
	shf.r.wrap.b32 %r214, %r252, %r252, 2;shf.r.wrap.b32 %r215, %r252, %r252, 13;xor.b32 %r214, %r214, %r215;shf.r.wrap.b32 %r215, %r252, %r252, 22;xor.b32 %r214, %r214, %r215;
	// end inline asm
	// begin inline asm
	lop3.b32 %r217, %r248, %r234, %r220, 0xCA;
	// end inline asm
	// begin inline asm
	lop3.b32 %r221, %r252, %r238, %r224, 0xE8;
	// end inline asm
	add.s32 	%r1732, %r211, %r206;
	add.s32 	%r1733, %r1732, %r217;
	ld.const.u32 	%r1734, [K+60];
	add.s32 	%r1735, %r1733, %r1734;
	add.s32 	%r1736, %r1735, 112;
	add.s32 	%r1737, %r221, %r214;
	add.s32 	%r262, %r1736, %r210;
	add.s32 	%r266, %r1737, %r1736;
	// begin inline asm
	shf.r.wrap.b32 %r225, %r262, %r262, 6;shf.r.wrap.b32 %r226, %r262, %r262, 11;xor.b32 %r225, %r225, %r226;shf.r.wrap.b32 %r226, %r262, %r262, 25;xor.b32 %r225, %r225, %r226;
	// end inline asm
	// begin inline asm
	shf.r.wrap.b32 %r228, %r266, %r266, 2;shf.r.wrap.b32 %r229, %r266, %r266, 13;xor.b32 %r228, %r228, %r229;shf.r.wrap.b32 %r229, %r266, %r266, 22;xor.b32 %r228, %r228, %r229;
	// end inline asm
	// begin inline asm
	lop3.b32 %r231, %r262, %r248, %r234, 0xCA;
	// end inline asm
	// begin inline asm
	lop3.b32 %r235, %r266, %r252, %r238, 0xE8;
	// end inline asm
	add.s32 	%r1738, %r225, %r220;
	add.s32 	%r1739, %r1738, %r231;
	ld.const.u32 	%r1740, [K+64];
	add.s32 	%r1741, %r1739, %r1740;
	add.s32 	%r1742, %r1741, %r986;
	add.s32 	%r1743, %r235, %r228;
	add.s32 	%r276, %r1742, %r224;
	add.s32 	%r280, %r1743, %r1742;
	// begin inline asm
	shf.r.wrap.b32 %r239, %r276, %r276, 6;shf.r.wrap.b32 %r240, %r276, %r276, 11;xor.b32 %r239, %r239, %r240;shf.r.wrap.b32 %r240, %r276, %r276, 25;xor.b32 %r239, %r239, %r240;
	// end inline asm
	// begin inline asm
	shf.r.wrap.b32 %r242, %r280, %r280, 2;shf.r.wrap.b32 %r243, %r280, %r280, 13;xor.b32 %r242, %r242, %r243;shf.r.wrap.b32 %r243, %r280, %r280, 22;xor.b32 %r242, %r242, %r243;
	// end inline asm
	// begin inline asm
	lop3.b32 %r245, %r276, %r262, %r248, 0xCA;
	// end inline asm
	// begin inline asm
	lop3.b32 %r249, %r280, %r266, %r252, 0xE8;
	// end inline asm
	add.s32 	%r1744, %r239, %r234;
	add.s32 	%r1745, %r1744, %r245;
	ld.const.u32 	%r1746, [K+68];
	add.s32 	%r1747, %r1745, %r1746;
	add.s32 	%r1748, %r1747, %r996;
	add.s32 	%r1749, %r249, %r242;
	add.s32 	%r290, %r1748, %r238;
	add.s32 	%r294, %r1749, %r1748;
	// begin inline asm
	shf.r.wrap.b32 %r253, %r290, %r290, 6;shf.r.wrap.b32 %r254, %r290, %r290, 11;xor.b32 %r253, %r253, %r254;shf.r.wrap.b32 %r254, %r290, %r290, 25;xor.b32 %r253, %r253, %r254;
	// end inline asm
	// begin inline asm
	shf.r.wrap.b32 %r256, %r294, %r294, 2;shf.r.wrap.b32 %r257, %r294, %r294, 13;xor.b32 %r256, %r256, %r257;shf.r.wrap.b32 %r257, %r294, %r294, 22;xor.b32 %r256, %r256, %r257;
	// end inline asm
	// begin inline asm
	lop3.b32 %r259, %r290, %r276, %r262, 0xCA;
	// end inline asm
	// begin inline asm
	lop3.b32 %r263, %r294, %r280, %r266, 0xE8;
	// end inline asm
	add.s32 	%r1750, %r253, %r248;
	add.s32 	%r1751, %r1750, %r259;
	ld.const.u32 	%r1752, [K+72];
	add.s32 	%r1753, %r1751, %r1752;
	add.s32 	%r1754, %r1753, %r1012;
	add.s32 	%r1755, %r263, %r256;
	add.s32 	%r304, %r1754, %r252;
	add.s32 	%r308, %r1755, %r1754;
	// begin inline asm
	shf.r.wrap.b32 %r267, %r304, %r304, 6;shf.r.wrap.b32 %r268, %r304, %r304, 11;xor.b32 %r267, %r267, %r268;shf.r.wrap.b32 %r268, %r304, %r304, 25;xor.b32 %r267, %r267, %r268;
	// end inline asm
	// begin inline asm
	shf.r.wrap.b32 %r270, %r308, %r308, 2;shf.r.wrap.b32 %r271, %r308, %r308, 13;xor.b32 %r270, %r270, %r271;shf.r.wrap.b32 %r271, %r308, %r308, 22;xor.b32 %r270, %r270, %r271;
	// end inline asm
	// begin inline asm
	lop3.b32 %r273, %r304, %r290, %r276, 0xCA;
	// end inline asm
	// begin inline asm
	lop3.b32 %r277, %r308, %r294, %r280, 0xE8;
	// end inline asm
	add.s32 	%r1756, %r267, %r262;
	add.s32 	%r1757, %r1756, %r273;
	ld.const.u32 	%r1758, [K+76];
	add.s32 	%r1759, %r1757, %r1758;
	add.s32 	%r1760, %r1759, %r1021;
	add.s32 	%r1761, %r277, %r270;
	add.s32 	%r318, %r1760, %r266;
	add.s32 	%r322, %r1761, %r1760;
	// begin inline asm
	shf.r.wrap.b32 %r281, %r318, %r318, 6;shf.r.wrap.b32 %r282, %r318, %r318, 11;xor.b32 %r281, %r281, %r282;shf.r.wrap.b32 %r282, %r318, %r318, 25;xor.b32 %r281, %r281, %r282;
	// end inline asm
	// begin inline asm
	shf.r.wrap.b32 %r284, %r322, %r322, 2;shf.r.wrap.b32 %r285, %r322, %r322, 13;xor.b32 %r284, %r284, %r285;shf.r.wrap.b32 %r285, %r322, %r322, 22;xor.b32 %r284, %r284, %r285;
	// end inline asm
	// begin inline asm
	lop3.b32 %r287, %r318, %r304, %r290, 0xCA;
	// end inline asm
	// begin inline asm
	lop3.b32 %r291, %r322, %r308, %r294, 0xE8;
	// end inline asm
	add.s32 	%r1762, %r281, %r276;
	add.s32 	%r1763, %r1762, %r287;
	ld.const.u32 	%r1764, [K+80];
	add.s32 	%r1765, %r1763, %r1764;
	add.s32 	%r1766, %r1765, %r1029;
	add.s32 	%r1767, %r291, %r284;
	add.s32 	%r332, %r1766, %r280;
	add.s32 	%r336, %r1767, %r1766;
	// begin inline asm
	shf.r.wrap.b32 %r295, %r332, %r332, 6;shf.r.wrap.b32 %r296, %r332, %r332, 11;xor.b32 %r295, %r295, %r296;shf.r.wrap.b32 %r296, %r332, %r332, 25;xor.b32 %r295, %r295, %r296;
	// end inline asm
	// begin inline asm
	shf.r.wrap.b32 %r298, %r336, %r336, 2;shf.r.wrap.b32 %r299, %r336, %r336, 13;xor.b32 %r298, %r298, %r299;shf.r.wrap.b32 %r299, %r336, %r336, 22;xor.b32 %r298, %r298, %r299;
	// end inline asm
	// begin inline asm
	lop3.b32 %r301, %r332, %r318, %r304, 0xCA;
	// end inline asm
	// begin inline asm
	lop3.b32 %r305, %r336, %r322, %r308, 0xE8;
	// end inline asm
	add.s32 	%r1768, %r295, %r290;
	add.s32 	%r1769, %r1768, %r301;
	ld.const.u32 	%r1770, [K+84];
	add.s32 	%r1771, %r1769, %r1770;
	add.s32 	%r1772, %r1771, %r1037;
	add.s32 	%r1773, %r305, %r298;
	add.s32 	%r346, %r1772, %r294;
	add.s32 	%r350, %r1773, %r1772;
	// begin inline asm
	shf.r.wrap.b32 %r309, %r346, %r346, 6;shf.r.wrap.b32 %r310, %r346, %r346, 11;xor.b32 %r309, %r309, %r310;shf.r.wrap.b32 %r310, %r346, %r346, 25;xor.b32 %r309, %r309, %r310;
	// end inline asm
	// begin inline asm
	shf.r.wrap.b32 %r312, %r350, %r350, 2;shf.r.wrap.b32 %r313, %r350, %r350, 13;xor.b32 %r312, %r312, %r313;shf.r.wrap.b32 %r313, %r350, %r350, 22;xor.b32 %r312, %r312, %r313;
	// end inline asm
	// begin inline asm
	lop3.b32 %r315, %r346, %r332, %r318, 0xCA;
	// end inline asm
	// begin inline asm
	lop3.b32 %r319, %r350, %r336, %r322, 0xE8;
	// end inline asm
	add.s32 	%r1774, %r309, %r304;
	add.s32 	%r1775, %r1774, %r315;
	ld.const.u32 	%r1776, [K+88];
	add.s32 	%r1777, %r1775, %r1776;
	add.s32 	%r1778, %r1777, %r1046;
	add.s32 	%r1779, %r319, %r312;
	add.s32 	%r360, %r1778, %r308;
	add.s32 	%r364, %r1779, %r1778;
	// begin inline asm
	shf.r.wrap.b32 %r323, %r360, %r360, 6;shf.r.wrap.b32 %r324, %r360, %r360, 11;xor.b32 %r323, %r323, %r324;shf.r.wrap.b32 %r324, %r360, %r360, 25;xor.b32 %r323, %r323, %r324;
	// end inline asm
	// begin inline asm
	shf.r.wrap.b32 %r326, %r364, %r364, 2;shf.r.wrap.b32 %r327, %r364, %r364, 13;xor.b32 %r326, %r326, %r327;shf.r.wrap.b32 %r327, %r364, %r364, 22;xor.b32 %r326, %r326, %r327;
	// end inline asm
	// begin inline asm
	lop3.b32 %r329, %r360, %r346, %r332, 0xCA;
	// end inline asm
	// begin inline asm
	lop3.b32 %r333, %r364, %r350, %r336, 0xE8;
	// end inline asm
	add.s32 	%r1780, %r323, %r318;
	add.s32 	%r1781, %r1780, %r329;
	ld.const.u32 	%r1782, [K+92];
	add.s32 	%r1783, %r1781, %r1782;
	add.s32 	%r1784, %r1783, %r1055;
	add.s32 	%r1785, %r333, %r326;
	add.s32 	%r374, %r1784, %r322;
	add.s32 	%r378, %r1785, %r1784;
	// begin inline asm
	shf.r.wrap.b32 %r337, %r374, %r374, 6;shf.r.wrap.b32 %r338, %r374, %r374, 11;xor.b32 %r337, %r337, %r338;shf.r.wrap.b32 %r338, %r374, %r374, 25;xor.b32 %r337, %r337, %r338;
	// end inline asm
	// begin inline asm
	shf.r.wrap.b32 %r340, %r378, %r378, 2;shf.r.wrap.b32 %r341, %r378, %r378, 13;xor.b32 %r340, %r340, %r341;shf.r.wrap.b32 %r341, %r378, %r378, 22;xor.b32 %r340, %r340, %r341;
	// end inline asm
	// begin inline asm
	lop3.b32 %r343, %r374, %r360, %r346, 0xCA;
	// end inline asm
	// begin inline asm
	lop3.b32 %r347, %r378, %r364, %r350, 0xE8;
	// end inline asm
	add.s32 	%r1786, %r337, %r332;
	add.s32 	%r1787, %r1786, %r343;
	ld.const.u32 	%r1788, [K+96];
	add.s32 	%r1789, %r1787, %r1788;
	add.s32 	%r1790, %r1789, %r1064;
	add.s32 	%r1791, %r347, %r340;
	add.s32 	%r388, %r1790, %r336;
	add.s32 	%r392, %r1791, %r1790;
	// begin inline asm
	shf.r.wrap.b32 %r351, %r388, %r388, 6;shf.r.wrap.b32 %r352, %r388, %r388, 11;xor.b32 %r351, %r351, %r352;shf.r.wrap.b32 %r352, %r388, %r388, 25;xor.b32 %r351, %r351, %r352;
	// end inline asm
	// begin inline asm
	shf.r.wrap.b32 %r354, %r392, %r392, 2;shf.r.wrap.b32 %r355, %r392, %r392, 13;xor.b32 %r354, %r354, %r355;shf.r.wrap.b32 %r355, %r392, %r392, 22;xor.b32 %r354, %r354, %r355;
	// end inline asm
	// begin inline asm
	lop3.b32 %r357, %r388, %r374, %r360, 0xCA;
	// end inline asm
	// begin inline asm
	lop3.b32 %r361, %r392, %r378, %r364, 0xE8;
	// end inline asm
	add.s32 	%r1792, %r351, %r346;
	add.s32 	%r1793, %r1792, %r357;
	ld.const.u32 	%r1794, [K+100];
	add.s32 	%r1795, %r1793, %r1794;
	add.s32 	%r1796, %r1795, %r1073;
	add.s32 	%r1797, %r361, %r354;
	add.s32 	%r402, %r1796, %r350;
	add.s32 	%r406, %r1797, %r1796;
	// begin inline asm
	shf.r.wrap.b32 %r365, %r402, %r402, 6;shf.r.wrap.b32 %r366, %r402, %r402, 11;xor.b32 %r365, %r365, %r366;shf.r.wrap.b32 %r366, %r402, %r402, 25;xor.b32 %r365, %r365, %r366;
	// end inline asm
	// begin inline asm
	shf.r.wrap.b32 %r368, %r406, %r406, 2;shf.r.wrap.b32 %r369, %r406, %r406, 13;xor.b32 %r368, %r368, %r369;shf.r.wrap.b32 %r369, %r406, %r406, 22;xor.b32 %r368, %r368, %r369;
	// end inline asm
	// begin inline asm
	lop3.b32 %r371, %r402, %r388, %r374, 0xCA;
	// end inline asm
	// begin inline asm
	lop3.b32 %r375, %r406, %r392, %r378, 0xE8;
	// end inline asm
	add.s32 	%r1798, %r365, %r360;
	add.s32 	%r1799, %r1798, %r371;
	ld.const.u32 	%r1800, [K+104];
	add.s32 	%r1801, %r1799, %r1800;
	add.s32 	%r1802, %r1801, %r1082;
	add.s32 	%r1803, %r375, %r368;
	add.s32 	%r416, %r1802, %r364;
	add.s32 	%r420, %r1803, %r1802;
	// begin inline asm
	shf.r.wrap.b32 %r379, %r416, %r416, 6;shf.r.wrap.b32 %r380, %r416, %r416, 11;xor.b32 %r379, %r379, %r380;shf.r.wrap.b32 %r380, %r416, %r416, 25;xor.b32 %r379, %r379, %r380;
	// end inline asm
	// begin inline asm
	shf.r.wrap.b32 %r382, %r420, %r420, 2;shf.r.wrap.b32 %r383, %r420, %r420, 13;xor.b32 %r382, %r382, %r383;shf.r.wrap.b32 %r383, %r420, %r420, 22;xor.b32 %r382, %r382, %r383;
	// end inline asm
	// begin inline asm
	lop3.b32 %r385, %r416, %r402, %r388, 0xCA;
	// end inline asm
	// begin inline asm
	lop3.b32 %r389, %r420, %r406, %r392, 0xE8;
	// end inline asm
	add.s32 	%r1804, %r379, %r374;
	add.s32 	%r1805, %r1804, %r385;
	ld.const.u32 	%r1806, [K+108];
	add.s32 	%r1807, %r1805, %r1806;
	add.s32 	%r1808, %r1807, %r1091;
	add.s32 	%r1809, %r389, %r382;
	add.s32 	%r430, %r1808, %r378;
	add.s32 	%r434, %r1809, %r1808;
	// begin inline asm
	shf.r.wrap.b32 %r393, %r430, %r430, 6;shf.r.wrap.b32 %r394, %r430, %r430, 11;xor.b32 %r393, %r393, %r394;shf.r.wrap.b32 %r394, %r430, %r430, 25;xor.b32 %r393, %r393, %r394;
	// end inline asm
	// begin inline asm
	shf.r.wrap.b32 %r396, %r434, %r434, 2;shf.r.wrap.b32 %r397, %r434, %r434, 13;xor.b32 %r396, %r396, %r397;shf.r.wrap.b32 %r397, %r434, %r434, 22;xor.b32 %r396, %r396, %r397;
	// end inline asm
	// begin inline asm
	lop3.b32 %r399, %r430, %r416, %r402, 0xCA;
	// end inline asm
	// begin inline asm
	lop3.b32 %r403, %r434, %r420, %r406, 0xE8;
	// end inline asm
	add.s32 	%r1810, %r393, %r388;
	add.s32 	%r1811, %r1810, %r399;
	ld.const.u32 	%r1812, [K+112];
	add.s32 	%r1813, %r1811, %r1812;
	add.s32 	%r1814, %r1813, %r1100;
	add.s32 	%r1815, %r403, %r396;
	add.s32 	%r444, %r1814, %r392;
	add.s32 	%r448, %r1815, %r1814;
	// begin inline asm
	shf.r.wrap.b32 %r407, %r444, %r444, 6;shf.r.wrap.b32 %r408, %r444, %r444, 11;xor.b32 %r407, %r407, %r408;shf.r.wrap.b32 %r408, %r444, %r444, 25;xor.b32 %r407, %r407, %r408;
	// end inline asm
	// begin inline asm
	shf.r.wrap.b32 %r410, %r448, %r448, 2;shf.r.wrap.b32 %r411, %r448, %r448, 13;xor.b32 %r410, %r410, %r411;shf.r.wrap.b32 %r411, %r448, %r448, 22;xor.b32 %r410, %r410, %r411;
	// end inline asm
	// begin inline asm
	lop3.b32 %r413, %r444, %r430, %r416, 0xCA;
	// end inline asm
	// begin inline asm
	lop3.b32 %r417, %r448, %r434, %r420, 0xE8;
	// end inline asm
	add.s32 	%r1816, %r407, %r402;
	add.s32 	%r1817, %r1816, %r413;
	ld.const.u32 	%r1818, [K+116];
	add.s32 	%r1819, %r1817, %r1818;
	add.s32 	%r1820, %r1819, %r1109;
	add.s32 	%r1821, %r417, %r410;
	add.s32 	%r458, %r1820, %r406;
	add.s32 	%r462, %r1821, %r1820;
	// begin inline asm
	shf.r.wrap.b32 %r421, %r458, %r458, 6;shf.r.wrap.b32 %r422, %r458, %r458, 11;xor.b32 %r421, %r421, %r422;shf.r.wrap.b32 %r422, %r458, %r458, 25;xor.b32 %r421, %r421, %r422;
	// end inline asm
	// begin inline asm
	shf.r.wrap.b32 %r424, %r462, %r462, 2;shf.r.wrap.b32 %r425, %r462, %r462, 13;xor.b32 %r424, %r424, %r425;shf.r.wrap.b32 %r425, %r462, %r462, 22;xor.b32 %r424, %r424, %r425;
	// end inline asm
	// begin inline asm
	lop3.b32 %r427, %r458, %r444, %r430, 0xCA;
	// end inline asm
	// begin inline asm
	lop3.b32 %r431, %r462, %r448, %r434, 0xE8;
	// end inline asm
	add.s32 	%r1822, %r421, %r416;
	add.s32 	%r1823, %r1822, %r427;
	ld.const.u32 	%r1824, [K+120];
	add.s32 	%r1825, %r1823, %r1824;
	add.s32 	%r1826, %r1825, %r1119;
	add.s32 	%r1827, %r431, %r424;
	add.s32 	%r472, %r1826, %r420;
	add.s32 	%r476, %r1827, %r1826;
	// begin inline asm
	shf.r.wrap.b32 %r435, %r472, %r472, 6;shf.r.wrap.b32 %r436, %r472, %r472, 11;xor.b32 %r435, %r435, %r436;shf.r.wrap.b32 %r436, %r472, %r472, 25;xor.b32 %r435, %r435, %r436;
	// end inline asm
	// begin inline asm
	shf.r.wrap.b32 %r438, %r476, %r476, 2;shf.r.wrap.b32 %r439, %r476, %r476, 13;xor.b32 %r438, %r438, %r439;shf.r.wrap.b32 %r439, %r476, %r476, 22;xor.b32 %r438, %r438, %r439;
	// end inline asm
	// begin inline asm
	lop3.b32 %r441, %r472, %r458, %r444, 0xCA;
	// end inline asm
	// begin inline asm
	lop3.b32 %r445, %r476, %r462, %r448, 0xE8;
	// end inline asm
	add.s32 	%r1828, %r435, %r430;
	add.s32 	%r1829, %r1828, %r441;
	ld.const.u32 	%r1830, [K+124];
	add.s32 	%r1831, %r1829, %r1830;
	add.s32 	%r1832, %r1831, %r1135;
	add.s32 	%r1833, %r445, %r438;
	add.s32 	%r486, %r1832, %r434;
	add.s32 	%r490, %r1833, %r1832;
	// begin inline asm
	shf.r.wrap.b32 %r449, %r486, %r486, 6;shf.r.wrap.b32 %r450, %r486, %r486, 11;xor.b32 %r449, %r449, %r450;shf.r.wrap.b32 %r450, %r486, %r486, 25;xor.b32 %r449, %r449, %r450;
	// end inline asm
	// begin inline asm
	shf.r.wrap.b32 %r452, %r490, %r490, 2;shf.r.wrap.b32 %r453, %r490, %r490, 13;xor.b32 %r452, %r452, %r453;shf.r.wrap.b32 %r453, %r490, %r490, 22;xor.b32 %r452, %r452, %r453;
	// end inline asm
	// begin inline asm
	lop3.b32 %r455, %r486, %r472, %r458, 0xCA;
	// end inline asm
	// begin inline asm
	lop3.b32 %r459, %r490, %r476, %r462, 0xE8;
	// end inline asm
	add.s32 	%r1834, %r449, %r444;
	add.s32 	%r1835, %r1834, %r455;
	ld.const.u32 	%r1836, [K+128];
	add.s32 	%r1837, %r1835, %r1836;
	add.s32 	%r1838, %r1837, %r1151;
	add.s32 	%r1839, %r459, %r452;
	add.s32 	%r500, %r1838, %r448;
	add.s32 	%r504, %r1839, %r1838;
	// begin inline asm
	shf.r.wrap.b32 %r463, %r500, %r500, 6;shf.r.wrap.b32 %r464, %r500, %r500, 11;xor.b32 %r463, %r463, %r464;shf.r.wrap.b32 %r464, %r500, %r500, 25;xor.b32 %r463, %r463, %r464;
	// end inline asm
	// begin inline asm
	shf.r.wrap.b32 %r466, %r504, %r504, 2;shf.r.wrap.b32 %r467, %r504, %r504, 13;xor.b32 %r466, %r466, %r467;shf.r.wrap.b32 %r467, %r504, %r504, 22;xor.b32 %r466, %r466, %r467;
	// end inline asm
	// begin inline asm
	lop3.b32 %r469, %r500, %r486, %r472, 0xCA;
	// end inline asm
	// begin inline asm
	lop3.b32 %r473, %r504, %r490, %r476, 0xE8;
	// end inline asm
	add.s32 	%r1840, %r463, %r458;
	add.s32 	%r1841, %r1840, %r469;
	ld.const.u32 	%r1842, [K+132];
	add.s32 	%r1843, %r1841, %r1842;
	add.s32 	%r1844, %r1843, %r1167;
	add.s32 	%r1845, %r473, %r466;
	add.s32 	%r514, %r1844, %r462;
	add.s32 	%r518, %r1845, %r1844;
	// begin inline asm
	shf.r.wrap.b32 %r477, %r514, %r514, 6;shf.r.wrap.b32 %r478, %r514, %r514, 11;xor.b32 %r477, %r477, %r478;shf.r.wrap.b32 %r478, %r514, %r514, 25;xor.b32 %r477, %r477, %r478;
	// end inline asm
	// begin inline asm
	shf.r.wrap.b32 %r480, %r518, %r518, 2;shf.r.wrap.b32 %r481, %r518, %r518, 13;xor.b32 %r480, %r480, %r481;shf.r.wrap.b32 %r481, %r518, %r518, 22;xor.b32 %r480, %r480, %r481;
	// end inline asm
	// begin inline asm
	lop3.b32 %r483, %r514, %r500, %r486, 0xCA;
	// end inline asm
	// begin inline asm
	lop3.b32 %r487, %r518, %r504, %r490, 0xE8;
	// end inline asm
	add.s32 	%r1846, %r477, %r472;
	add.s32 	%r1847, %r1846, %r483;
	ld.const.u32 	%r1848, [K+136];
	add.s32 	%r1849, %r1847, %r1848;
	add.s32 	%r1850, %r1849, %r1183;
	add.s32 	%r1851, %r487, %r480;
	add.s32 	%r528, %r1850, %r476;
	add.s32 	%r532, %r1851, %r1850;
	// begin inline asm
	shf.r.wrap.b32 %r491, %r528, %r528, 6;shf.r.wrap.b32 %r492, %r528, %r528, 11;xor.b32 %r491, %r491, %r492;shf.r.wrap.b32 %r492, %r528, %r528, 25;xor.b32 %r491, %r491, %r492;
	// end inline asm
	// begin inline asm
	shf.r.wrap.b32 %r494, %r532, %r532, 2;shf.r.wrap.b32 %r495, %r532, %r532, 13;xor.b32 %r494, %r494, %r495;shf.r.wrap.b32 %r495, %r532, %r532, 22;xor.b32 %r494, %r494, %r495;
	// end inline asm
	// begin inline asm
	lop3.b32 %r497, %r528, %r514, %r500, 0xCA;
	// end inline asm
	// begin inline asm
	lop3.b32 %r501, %r532, %r518, %r504, 0xE8;
	// end inline asm
	add.s32 	%r1852, %r491, %r486;
	add.s32 	%r1853, %r1852, %r497;
	ld.const.u32 	%r1854, [K+140];
	add.s32 	%r1855, %r1853, %r1854;
	add.s32 	%r1856, %r1855, %r1199;
	add.s32 	%r1857, %r501, %r494;
	add.s32 	%r542, %r1856, %r490;
	add.s32 	%r546, %r1857, %r1856;
	// begin inline asm
	shf.r.wrap.b32 %r505, %r542, %r542, 6;shf.r.wrap.b32 %r506, %r542, %r542, 11;xor.b32 %r505, %r505, %r506;shf.r.wrap.b32 %r506, %r542, %r542, 25;xor.b32 %r505, %r505, %r506;
	// end inline asm
	// begin inline asm
	shf.r.wrap.b32 %r508, %r546, %r546, 2;shf.r.wrap.b32 %r509, %r546, %r546, 13;xor.b32 %r508, %r508, %r509;shf.r.wrap.b32 %r509, %r546, %r546, 22;xor.b32 %r508, %r508, %r509;
	// end inline asm
	// begin inline asm
	lop3.b32 %r511, %r542, %r528, %r514, 0xCA;
	// end inline asm
	// begin inline asm
	lop3.b32 %r515, %r546, %r532, %r518, 0xE8;
	// end inline asm
	add.s32 	%r1858, %r505, %r500;
	add.s32 	%r1859, %r1858, %r511;
	ld.const.u32 	%r1860, [K+144];
	add.s32 	%r1861, %r1859, %r1860;
	add.s32 	%r1862, %r1861, %r1215;
	add.s32 	%r1863, %r515, %r508;
	add.s32 	%r556, %r1862, %r504;
	add.s32 	%r560, %r1863, %r1862;
	// begin inline asm
	shf.r.wrap.b32 %r519, %r556, %r556, 6;shf.r.wrap.b32 %r520, %r556, %r556, 11;xor.b32 %r519, %r519, %r520;shf.r.wrap.b32 %r520, %r556, %r556, 25;xor.b32 %r519, %r519, %r520;
	// end inline asm
	// begin inline asm
	shf.r.wrap.b32 %r522, %r560, %r560, 2;shf.r.wrap.b32 %r523, %r560, %r560, 13;xor.b32 %r522, %r522, %r523;shf.r.wrap.b32 %r523, %r560, %r560, 22;xor.b32 %r522, %r522, %r523;
	// end inline asm
	// begin inline asm
	lop3.b32 %r525, %r556, %r542, %r528, 0xCA;
	// end inline asm
	// begin inline asm
	lop3.b32 %r529, %r560, %r546, %r532, 0xE8;
	// end inline asm
	add.s32 	%r1864, %r519, %r514;
	add.s32 	%r1865, %r1864, %r525;
	ld.const.u32 	%r1866, [K+148];
	add.s32 	%r1867, %r1865, %r1866;
	add.s32 	%r1868, %r1867, %r1231;
	add.s32 	%r1869, %r529, %r522;
	add.s32 	%r570, %r1868, %r518;
	add.s32 	%r574, %r1869, %r1868;
	// begin inline asm
	shf.r.wrap.b32 %r533, %r570, %r570, 6;shf.r.wrap.b32 %r534, %r570, %r570, 11;xor.b32 %r533, %r533, %r534;shf.r.wrap.b32 %r534, %r570, %r570, 25;xor.b32 %r533, %r533, %r534;
	// end inline asm
	// begin inline asm
	shf.r.wrap.b32 %r536, %r574, %r574, 2;shf.r.wrap.b32 %r537, %r574, %r574, 13;xor.b32 %r536, %r536, %r537;shf.r.wrap.b32 %r537, %r574, %r574, 22;xor.b32 %r536, %r536, %r537;
	// end inline asm
	// begin inline asm
	lop3.b32 %r539, %r570, %r556, %r542, 0xCA;
	// end inline asm
	// begin inline asm
	lop3.b32 %r543, %r574, %r560, %r546, 0xE8;
	// end inline asm
	add.s32 	%r1870, %r533, %r528;
	add.s32 	%r1871, %r1870, %r539;
	ld.const.u32 	%r1872, [K+152];
	add.s32 	%r1873, %r1871, %r1872;
	add.s32 	%r1874, %r1873, %r1247;
	add.s32 	%r1875, %r543, %r536;
	add.s32 	%r584, %r1874, %r532;
	add.s32 	%r588, %r1875, %r1874;
	// begin inline asm
	shf.r.wrap.b32 %r547, %r584, %r584, 6;shf.r.wrap.b32 %r548, %r584, %r584, 11;xor.b32 %r547, %r547, %r548;shf.r.wrap.b32 %r548, %r584, %r584, 25;xor.b32 %r547, %r547, %r548;
	// end inline asm
	// begin inline asm
	shf.r.wrap.b32 %r550, %r588, %r588, 2;shf.r.wrap.b32 %r551, %r588, %r588, 13;xor.b32 %r550, %r550, %r551;shf.r.wrap.b32 %r551, %r588, %r588, 22;xor.b32 %r550, %r550, %r551;
	// end inline asm
	// begin inline asm
	lop3.b32 %r553, %r584, %r570, %r556, 0xCA;
	// end inline asm
	// begin inline asm
	lop3.b32 %r557, %r588, %r574, %r560, 0xE8;
	// end inline asm
	add.s32 	%r1876, %r547, %r542;
	add.s32 	%r1877, %r1876, %r553;
	ld.const.u32 	%r1878, [K+156];
	add.s32 	%r1879, %r1877, %r1878;
	add.s32 	%r1880, %r1879, %r1263;
	add.s32 	%r1881, %r557, %r550;
	add.s32 	%r598, %r1880, %r546;
	add.s32 	%r602, %r1881, %r1880;
	// begin inline asm
	shf.r.wrap.b32 %r561, %r598, %r598, 6;shf.r.wrap.b32 %r562, %r598, %r598, 11;xor.b32 %r561, %r561, %r562;shf.r.wrap.b32 %r562, %r598, %r598, 25;xor.b32 %r561, %r561, %r562;
	// end inline asm
	// begin inline asm
	shf.r.wrap.b32 %r564, %r602, %r602, 2;shf.r.wrap.b32 %r565, %r602, %r602, 13;xor.b32 %r564, %r564, %r565;shf.r.wrap.b32 %r565, %r602, %r602, 22;xor.b32 %r564, %r564, %r565;
	// end inline asm
	// begin inline asm
	lop3.b32 %r567, %r598, %r584, %r570, 0xCA;
	// end inline asm
	// begin inline asm
	lop3.b32 %r571, %r602, %r588, %r574, 0xE8;
	// end inline asm
	add.s32 	%r1882, %r561, %r556;
	add.s32 	%r1883, %r1882, %r567;
	ld.const.u32 	%r1884, [K+160];
	add.s32 	%r1885, %r1883, %r1884;
	add.s32 	%r1886, %r1885, %r1279;
	add.s32 	%r1887, %r571, %r564;
	add.s32 	%r612, %r1886, %r560;
	add.s32 	%r616, %r1887, %r1886;
	// begin inline asm
	shf.r.wrap.b32 %r575, %r612, %r612, 6;shf.r.wrap.b32 %r576, %r612, %r612, 11;xor.b32 %r575, %r575, %r576;shf.r.wrap.b32 %r576, %r612, %r612, 25;xor.b32 %r575, %r575, %r576;
	// end inline asm
	// begin inline asm
	shf.r.wrap.b32 %r578, %r616, %r616, 2;shf.r.wrap.b32 %r579, %r616, %r616, 13;xor.b32 %r578, %r578, %r579;shf.r.wrap.b32 %r579, %r616, %r616, 22;xor.b32 %r578, %r578, %r579;
	// end inline asm
	// begin inline asm
	lop3.b32 %r581, %r612, %r598, %r584, 0xCA;
	// end inline asm
	// begin inline asm
	lop3.b32 %r585, %r616, %r602, %r588, 0xE8;
	// end inline asm
	add.s32 	%r1888, %r575, %r570;
	add.s32 	%r1889, %r1888, %r581;
	ld.const.u32 	%r1890, [K+164];
	add.s32 	%r1891, %r1889, %r1890;
	add.s32 	%r1892, %r1891, %r1295;
	add.s32 	%r1893, %r585, %r578;
	add.s32 	%r626, %r1892, %r574;
	add.s32 	%r630, %r1893, %r1892;
	// begin inline asm
	shf.r.wrap.b32 %r589, %r626, %r626, 6;shf.r.wrap.b32 %r590, %r626, %r626, 11;xor.b32 %r589, %r589, %r590;shf.r.wrap.b32 %r590, %r626, %r626, 25;xor.b32 %r589, %r589, %r590;
	// end inline asm
	// begin inline asm
	shf.r.wrap.b32 %r592, %r630, %r630, 2;shf.r.wrap.b32 %r593, %r630, %r630, 13;xor.b32 %r592, %r592, %r593;shf.r.wrap.b32 %r593, %r630, %r630, 22;xor.b32 %r592, %r592, %r593;
	// end inline asm
	// begin inline asm
	lop3.b32 %r595, %r626, %r612, %r598, 0xCA;
	// end inline asm
	// begin inline asm
	lop3.b32 %r599, %r630, %r616, %r602, 0xE8;
	// end inline asm
	add.s32 	%r1894, %r589, %r584;
	add.s32 	%r1895, %r1894, %r595;
	ld.const.u32 	%r1896, [K+168];
	add.s32 	%r1897, %r1895, %r1896;
	add.s32 	%r1898, %r1897, %r1311;
	add.s32 	%r1899, %r599, %r592;
	add.s32 	%r640, %r1898, %r588;
	add.s32 	%r644, %r1899, %r1898;
	// begin inline asm
	shf.r.wrap.b32 %r603, %r640, %r640, 6;shf.r.wrap.b32 %r604, %r640, %r640, 11;xor.b32 %r603, %r603, %r604;shf.r.wrap.b32 %r604, %r640, %r640, 25;xor.b32 %r603, %r603, %r604;
	// end inline asm
	// begin inline asm
	shf.r.wrap.b32 %r606, %r644, %r644, 2;shf.r.wrap.b32 %r607, %r644, %r644, 13;xor.b32 %r606, %r606, %r607;shf.r.wrap.b32 %r607, %r644, %r644, 22;xor.b32 %r606, %r606, %r607;
	// end inline asm
	// begin inline asm
	lop3.b32 %r609, %r640, %r626, %r612, 0xCA;
	// end inline asm
	// begin inline asm
	lop3.b32 %r613, %r644, %r630, %r616, 0xE8;
	// end inline asm
	add.s32 	%r1900, %r603, %r598;
	add.s32 	%r1901, %r1900, %r609;
	ld.const.u32 	%r1902, [K+172];
	add.s32 	%r1903, %r1901, %r1902;
	add.s32 	%r1904, %r1903, %r1327;
	add.s32 	%r1905, %r613, %r606;
	add.s32 	%r654, %r1904, %r602;
	add.s32 	%r658, %r1905, %r1904;
	// begin inline asm
	shf.r.wrap.b32 %r617, %r654, %r654, 6;shf.r.wrap.b32 %r618, %r654, %r654, 11;xor.b32 %r617, %r617, %r618;shf.r.wrap.b32 %r618, %r654, %r654, 25;xor.b32 %r617, %r617, %r618;
	// end inline asm
	// begin inline asm
	shf.r.wrap.b32 %r620, %r658, %r658, 2;shf.r.wrap.b32 %r621, %r658, %r658, 13;xor.b32 %r620, %r620, %r621;shf.r.wrap.b32 %r621, %r658, %r658, 22;xor.b32 %r620, %r620, %r621;
	// end inline asm
	// begin inline asm
	lop3.b32 %r623, %r654, %r640, %r626, 0xCA;
	// end inline asm
	// begin inline asm
	lop3.b32 %r627, %r658, %r644, %r630, 0xE8;
	// end inline asm
	add.s32 	%r1906, %r617, %r612;
	add.s32 	%r1907, %r1906, %r623;
	ld.const.u32 	%r1908, [K+176];
	add.s32 	%r1909, %r1907, %r1908;
	add.s32 	%r1910, %r1909, %r1343;
	add.s32 	%r1911, %r627, %r620;
	add.s32 	%r668, %r1910, %r616;
	add.s32 	%r672, %r1911, %r1910;
	// begin inline asm
	shf.r.wrap.b32 %r631, %r668, %r668, 6;shf.r.wrap.b32 %r632, %r668, %r668, 11;xor.b32 %r631, %r631, %r632;shf.r.wrap.b32 %r632, %r668, %r668, 25;xor.b32 %r631, %r631, %r632;
	// end inline asm
	// begin inline asm
	shf.r.wrap.b32 %r634, %r672, %r672, 2;shf.r.wrap.b32 %r635, %r672, %r672, 13;xor.b32 %r634, %r634, %r635;shf.r.wrap.b32 %r635, %r672, %r672, 22;xor.b32 %r634, %r634, %r635;
	// end inline asm
	// begin inline asm
	lop3.b32 %r637, %r668, %r654, %r640, 0xCA;
	// end inline asm
	// begin inline asm
	lop3.b32 %r641, %r672, %r658, %r644, 0xE8;
	// end inline asm
	add.s32 	%r1912, %r631, %r626;
	add.s32 	%r1913, %r1912, %r637;
	ld.const.u32 	%r1914, [K+180];
	add.s32 	%r1915, %r1913, %r1914;
	add.s32 	%r1916, %r1915, %r1359;
	add.s32 	%r1917, %r641, %r634;
	add.s32 	%r682, %r1916, %r630;
	add.s32 	%r686, %r1917, %r1916;
	// begin inline asm
	shf.r.wrap.b32 %r645, %r682, %r682, 6;shf.r.wrap.b32 %r646, %r682, %r682, 11;xor.b32 %r645, %r645, %r646;shf.r.wrap.b32 %r646, %r682, %r682, 25;xor.b32 %r645, %r645, %r646;
	// end inline asm
	// begin inline asm
	shf.r.wrap.b32 %r648, %r686, %r686, 2;shf.r.wrap.b32 %r649, %r686, %r686, 13;xor.b32 %r648, %r648, %r649;shf.r.wrap.b32 %r649, %r686, %r686, 22;xor.b32 %r648, %r648, %r649;
	// end inline asm
	// begin inline asm
	lop3.b32 %r651, %r682, %r668, %r654, 0xCA;
	// end inline asm
	// begin inline asm
	lop3.b32 %r655, %r686, %r672, %r658, 0xE8;
	// end inline asm
	add.s32 	%r1918, %r645, %r640;
	add.s32 	%r1919, %r1918, %r651;
	ld.const.u32 	%r1920, [K+184];
	add.s32 	%r1921, %r1919, %r1920;
	add.s32 	%r1922, %r1921, %r1375;
	add.s32 	%r1923, %r655, %r648;
	add.s32 	%r696, %r1922, %r644;
	add.s32 	%r700, %r1923, %r1922;
	// begin inline asm
	shf.r.wrap.b32 %r659, %r696, %r696, 6;shf.r.wrap.b32 %r660, %r696, %r696, 11;xor.b32 %r659, %r659, %r660;shf.r.wrap.b32 %r660, %r696, %r696, 25;xor.b32 %r659, %r659, %r660;
	// end inline asm
	// begin inline asm
	shf.r.wrap.b32 %r662, %r700, %r700, 2;shf.r.wrap.b32 %r663, %r700, %r700, 13;xor.b32 %r662, %r662, %r663;shf.r.wrap.b32 %r663, %r700, %r700, 22;xor.b32 %r662, %r662, %r663;
	// end inline asm
	// begin inline asm
	lop3.b32 %r665, %r696, %r682, %r668, 0xCA;
	// end inline asm
	// begin inline asm
	lop3.b32 %r669, %r700, %r686, %r672, 0xE8;
	// end inline asm
	add.s32 	%r1924, %r659, %r654;
	add.s32 	%r1925, %r1924, %r665;
	ld.const.u32 	%r1926, [K+188];
	add.s32 	%r1927, %r1925, %r1926;
	add.s32 	%r1928, %r1927, %r1391;
	add.s32 	%r1929, %r669, %r662;
	add.s32 	%r710, %r1928, %r658;
	add.s32 	%r714, %r1929, %r1928;
	// begin inline asm
	shf.r.wrap.b32 %r673, %r710, %r710, 6;shf.r.wrap.b32 %r674, %r710, %r710, 11;xor.b32 %r673, %r673, %r674;shf.r.wrap.b32 %r674, %r710, %r710, 25;xor.b32 %r673, %r673, %r674;
	// end inline asm
	// begin inline asm
	shf.r.wrap.b32 %r676, %r714, %r714, 2;shf.r.wrap.b32 %r677, %r714, %r714, 13;xor.b32 %r676, %r676, %r677;shf.r.wrap.b32 %r677, %r714, %r714, 22;xor.b32 %r676, %r676, %r677;
	// end inline asm
	// begin inline asm
	lop3.b32 %r679, %r710, %r696, %r682, 0xCA;
	// end inline asm
	// begin inline asm
	lop3.b32 %r683, %r714, %r700, %r686, 0xE8;
	// end inline asm
	add.s32 	%r1930, %r673, %r668;
	add.s32 	%r1931, %r1930, %r679;
	ld.const.u32 	%r1932, [K+192];
	add.s32 	%r1933, %r1931, %r1932;
	add.s32 	%r1934, %r1933, %r1407;
	add.s32 	%r1935, %r683, %r676;
	add.s32 	%r724, %r1934, %r672;
	add.s32 	%r728, %r1935, %r1934;
	// begin inline asm
	shf.r.wrap.b32 %r687, %r724, %r724, 6;shf.r.wrap.b32 %r688, %r724, %r724, 11;xor.b32 %r687, %r687, %r688;shf.r.wrap.b32 %r688, %r724, %r724, 25;xor.b32 %r687, %r687, %r688;
	// end inline asm
	// begin inline asm
	shf.r.wrap.b32 %r690, %r728, %r728, 2;shf.r.wrap.b32 %r691, %r728, %r728, 13;xor.b32 %r690, %r690, %r691;shf.r.wrap.b32 %r691, %r728, %r728, 22;xor.b32 %r690, %r690, %r691;
	// end inline asm
	// begin inline asm
	lop3.b32 %r693, %r724, %r710, %r696, 0xCA;
	// end inline asm
	// begin inline asm
	lop3.b32 %r697, %r728, %r714, %r700, 0xE8;
	// end inline asm
	add.s32 	%r1936, %r687, %r682;
	add.s32 	%r1937, %r1936, %r693;
	ld.const.u32 	%r1938, [K+196];
	add.s32 	%r1939, %r1937, %r1938;
	add.s32 	%r1940, %r1939, %r1423;
	add.s32 	%r1941, %r697, %r690;
	add.s32 	%r738, %r1940, %r686;
	add.s32 	%r742, %r1941, %r1940;
	// begin inline asm
	shf.r.wrap.b32 %r701, %r738, %r738, 6;shf.r.wrap.b32 %r702, %r738, %r738, 11;xor.b32 %r701, %r701, %r702;shf.r.wrap.b32 %r702, %r738, %r738, 25;xor.b32 %r701, %r701, %r702;
	// end inline asm
	// begin inline asm
	shf.r.wrap.b32 %r704, %r742, %r742, 2;shf.r.wrap.b32 %r705, %r742, %r742, 13;xor.b32 %r704, %r704, %r705;shf.r.wrap.b32 %r705, %r742, %r742, 22;xor.b32 %r704, %r704, %r705;
	// end inline asm
	// begin inline asm
	lop3.b32 %r707, %r738, %r724, %r710, 0xCA;
	// end inline asm
	// begin inline asm
	lop3.b32 %r711, %r742, %r728, %r714, 0xE8;
	// end inline asm
	add.s32 	%r1942, %r701, %r696;
	add.s32 	%r1943, %r1942, %r707;
	ld.const.u32 	%r1944, [K+200];
	add.s32 	%r1945, %r1943, %r1944;
	add.s32 	%r1946, %r1945, %r1439;
	add.s32 	%r1947, %r711, %r704;
	add.s32 	%r752, %r1946, %r700;
	add.s32 	%r756, %r1947, %r1946;
	// begin inline asm
	shf.r.wrap.b32 %r715, %r752, %r752, 6;shf.r.wrap.b32 %r716, %r752, %r752, 11;xor.b32 %r715, %r715, %r716;shf.r.wrap.b32 %r716, %r752, %r752, 25;xor.b32 %r715, %r715, %r716;
	// end inline asm
	// begin inline asm
	shf.r.wrap.b32 %r718, %r756, %r756, 2;shf.r.wrap.b32 %r719, %r756, %r756, 13;xor.b32 %r718, %r718, %r719;shf.r.wrap.b32 %r719, %r756, %r756, 22;xor.b32 %r718, %r718, %r719;
	// end inline asm
	// begin inline asm
	lop3.b32 %r721, %r752, %r738, %r724, 0xCA;
	// end inline asm
	// begin inline asm
	lop3.b32 %r725, %r756, %r742, %r728, 0xE8;
	// end inline asm
	add.s32 	%r1948, %r715, %r710;
	add.s32 	%r1949, %r1948, %r721;
	ld.const.u32 	%r1950, [K+204];
	add.s32 	%r1951, %r1949, %r1950;
	add.s32 	%r1952, %r1951, %r1455;
	add.s32 	%r1953, %r725, %r718;
	add.s32 	%r766, %r1952, %r714;
	add.s32 	%r770, %r1953, %r1952;
	// begin inline asm
	shf.r.wrap.b32 %r729, %r766, %r766, 6;shf.r.wrap.b32 %r730, %r766, %r766, 11;xor.b32 %r729, %r729, %r730;shf.r.wrap.b32 %r730, %r766, %r766, 25;xor.b32 %r729, %r729, %r730;
	// end inline asm
	// begin inline asm
	shf.r.wrap.b32 %r732, %r770, %r770, 2;shf.r.wrap.b32 %r733, %r770, %r770, 13;xor.b32 %r732, %r732, %r733;shf.r.wrap.b32 %r733, %r770, %r770, 22;xor.b32 %r732, %r732, %r733;
	// end inline asm
	// begin inline asm
	lop3.b32 %r735, %r766, %r752, %r738, 0xCA;
	// end inline asm
	// begin inline asm
	lop3.b32 %r739, %r770, %r756, %r742, 0xE8;
	// end inline asm
	add.s32 	%r1954, %r729, %r724;
	add.s32 	%r1955, %r1954, %r735;
	ld.const.u32 	%r1956, [K+208];
	add.s32 	%r1957, %r1955, %r1956;
	add.s32 	%r1958, %r1957, %r1471;
	add.s32 	%r1959, %r739, %r732;
	add.s32 	%r780, %r1958, %r728;
	add.s32 	%r784, %r1959, %r1958;
	// begin inline asm
	shf.r.wrap.b32 %r743, %r780, %r780, 6;shf.r.wrap.b32 %r744, %r780, %r780, 11;xor.b32 %r743, %r743, %r744;shf.r.wrap.b32 %r744, %r780, %r780, 25;xor.b32 %r743, %r743, %r744;
	// end inline asm
	// begin inline asm
	shf.r.wrap.b32 %r746, %r784, %r784, 2;shf.r.wrap.b32 %r747, %r784, %r784, 13;xor.b32 %r746, %r746, %r747;shf.r.wrap.b32 %r747, %r784, %r784, 22;xor.b32 %r746, %r746, %r747;
	// end inline asm
	// begin inline asm
	lop3.b32 %r749, %r780, %r766, %r752, 0xCA;
	// end inline asm
	// begin inline asm
	lop3.b32 %r753, %r784, %r770, %r756, 0xE8;
	// end inline asm
	add.s32 	%r1960, %r743, %r738;
	add.s32 	%r1961, %r1960, %r749;
	ld.const.u32 	%r1962, [K+212];
	add.s32 	%r1963, %r1961, %r1962;
	add.s32 	%r1964, %r1963, %r1487;
	add.s32 	%r1965, %r753, %r746;
	add.s32 	%r794, %r1964, %r742;
	add.s32 	%r798, %r1965, %r1964;
	// begin inline asm
	shf.r.wrap.b32 %r757, %r794, %r794, 6;shf.r.wrap.b32 %r758, %r794, %r794, 11;xor.b32 %r757, %r757, %r758;shf.r.wrap.b32 %r758, %r794, %r794, 25;xor.b32 %r757, %r757, %r758;
	// end inline asm
	// begin inline asm
	shf.r.wrap.b32 %r760, %r798, %r798, 2;shf.r.wrap.b32 %r761, %r798, %r798, 13;xor.b32 %r760, %r760, %r761;shf.r.wrap.b32 %r761, %r798, %r798, 22;xor.b32 %r760, %r760, %r761;
	// end inline asm
	// begin inline asm
	lop3.b32 %r763, %r794, %r780, %r766, 0xCA;
	// end inline asm
	// begin inline asm
	lop3.b32 %r767, %r798, %r784, %r770, 0xE8;
	// end inline asm
	add.s32 	%r1966, %r757, %r752;
	add.s32 	%r1967, %r1966, %r763;
	ld.const.u32 	%r1968, [K+216];
	add.s32 	%r1969, %r1967, %r1968;
	add.s32 	%r1970, %r1969, %r1503;
	add.s32 	%r1971, %r767, %r760;
	add.s32 	%r808, %r1970, %r756;
	add.s32 	%r812, %r1971, %r1970;
	// begin inline asm
	shf.r.wrap.b32 %r771, %r808, %r808, 6;shf.r.wrap.b32 %r772, %r808, %r808, 11;xor.b32 %r771, %r771, %r772;shf.r.wrap.b32 %r772, %r808, %r808, 25;xor.b32 %r771, %r771, %r772;
	// end inline asm
	// begin inline asm
	shf.r.wrap.b32 %r774, %r812, %r812, 2;shf.r.wrap.b32 %r775, %r812, %r812, 13;xor.b32 %r774, %r774, %r775;shf.r.wrap.b32 %r775, %r812, %r812, 22;xor.b32 %r774, %r774, %r775;
	// end inline asm
	// begin inline asm
	lop3.b32 %r777, %r808, %r794, %r780, 0xCA;
	// end inline asm
	// begin inline asm
	lop3.b32 %r781, %r812, %r798, %r784, 0xE8;
	// end inline asm
	add.s32 	%r1972, %r771, %r766;
	add.s32 	%r1973, %r1972, %r777;
	ld.const.u32 	%r1974, [K+220];
	add.s32 	%r1975, %r1973, %r1974;
	add.s32 	%r1976, %r1975, %r1519;
	add.s32 	%r1977, %r781, %r774;
	add.s32 	%r822, %r1976, %r770;
	add.s32 	%r826, %r1977, %r1976;
	// begin inline asm
	shf.r.wrap.b32 %r785, %r822, %r822, 6;shf.r.wrap.b32 %r786, %r822, %r822, 11;xor.b32 %r785, %r785, %r786;shf.r.wrap.b32 %r786, %r822, %r822, 25;xor.b32 %r785, %r785, %r786;
	// end inline asm
	// begin inline asm
	shf.r.wrap.b32 %r788, %r826, %r826, 2;shf.r.wrap.b32 %r789, %r826, %r826, 13;xor.b32 %r788, %r788, %r789;shf.r.wrap.b32 %r789, %r826, %r826, 22;xor.b32 %r788, %r788, %r789;
	// end inline asm
	// begin inline asm
	lop3.b32 %r791, %r822, %r808, %r794, 0xCA;
	// end inline asm
	// begin inline asm
	lop3.b32 %r795, %r826, %r812, %r798, 0xE8;
	// end inline asm
	add.s32 	%r1978, %r785, %r780;
	add.s32 	%r1979, %r1978, %r791;
	ld.const.u32 	%r1980, [K+224];
	add.s32 	%r1981, %r1979, %r1980;
	add.s32 	%r1982, %r1981, %r1535;
	add.s32 	%r1983, %r795, %r788;
	add.s32 	%r836, %r1982, %r784;
	add.s32 	%r840, %r1983, %r1982;
	// begin inline asm
	shf.r.wrap.b32 %r799, %r836, %r836, 6;shf.r.wrap.b32 %r800, %r836, %r836, 11;xor.b32 %r799, %r799, %r800;shf.r.wrap.b32 %r800, %r836, %r836, 25;xor.b32 %r799, %r799, %r800;
	// end inline asm
	// begin inline asm
	shf.r.wrap.b32 %r802, %r840, %r840, 2;shf.r.wrap.b32 %r803, %r840, %r840, 13;xor.b32 %r802, %r802, %r803;shf.r.wrap.b32 %r803, %r840, %r840, 22;xor.b32 %r802, %r802, %r803;
	// end inline asm
	// begin inline asm
	lop3.b32 %r805, %r836, %r822, %r808, 0xCA;
	// end inline asm
	// begin inline asm
	lop3.b32 %r809, %r840, %r826, %r812, 0xE8;
	// end inline asm
	add.s32 	%r1984, %r799, %r794;
	add.s32 	%r1985, %r1984, %r805;
	ld.const.u32 	%r1986, [K+228];
	add.s32 	%r1987, %r1985, %r1986;
	add.s32 	%r1988, %r1987, %r1551;
	add.s32 	%r1989, %r809, %r802;
	add.s32 	%r850, %r1988, %r798;
	add.s32 	%r854, %r1989, %r1988;
	// begin inline asm
	shf.r.wrap.b32 %r813, %r850, %r850, 6;shf.r.wrap.b32 %r814, %r850, %r850, 11;xor.b32 %r813, %r813, %r814;shf.r.wrap.b32 %r814, %r850, %r850, 25;xor.b32 %r813, %r813, %r814;
	// end inline asm
	// begin inline asm
	shf.r.wrap.b32 %r816, %r854, %r854, 2;shf.r.wrap.b32 %r817, %r854, %r854, 13;xor.b32 %r816, %r816, %r817;shf.r.wrap.b32 %r817, %r854, %r854, 22;xor.b32 %r816, %r816, %r817;
	// end inline asm
	// begin inline asm
	lop3.b32 %r819, %r850, %r836, %r822, 0xCA;
	// end inline asm
	// begin inline asm
	lop3.b32 %r823, %r854, %r840, %r826, 0xE8;
	// end inline asm
	add.s32 	%r1990, %r813, %r808;
	add.s32 	%r1991, %r1990, %r819;
	ld.const.u32 	%r1992, [K+232];
	add.s32 	%r1993, %r1991, %r1992;
	add.s32 	%r1994, %r1993, %r1567;
	add.s32 	%r1995, %r823, %r816;
	add.s32 	%r864, %r1994, %r812;
	add.s32 	%r868, %r1995, %r1994;
	// begin inline asm
	shf.r.wrap.b32 %r827, %r864, %r864, 6;shf.r.wrap.b32 %r828, %r864, %r864, 11;xor.b32 %r827, %r827, %r828;shf.r.wrap.b32 %r828, %r864, %r864, 25;xor.b32 %r827, %r827, %r828;
	// end inline asm
	// begin inline asm
	shf.r.wrap.b32 %r830, %r868, %r868, 2;shf.r.wrap.b32 %r831, %r868, %r868, 13;xor.b32 %r830, %r830, %r831;shf.r.wrap.b32 %r831, %r868, %r868, 22;xor.b32 %r830, %r830, %r831;
	// end inline asm
	// begin inline asm
	lop3.b32 %r833, %r864, %r850, %r836, 0xCA;
	// end inline asm
	// begin inline asm
	lop3.b32 %r837, %r868, %r854, %r840, 0xE8;
	// end inline asm
	add.s32 	%r1996, %r827, %r822;
	add.s32 	%r1997, %r1996, %r833;
	ld.const.u32 	%r1998, [K+236];
	add.s32 	%r1999, %r1997, %r1998;
	add.s32 	%r2000, %r1999, %r1583;
	add.s32 	%r2001, %r837, %r830;
	add.s32 	%r878, %r2000, %r826;
	add.s32 	%r882, %r2001, %r2000;
	// begin inline asm
	shf.r.wrap.b32 %r841, %r878, %r878, 6;shf.r.wrap.b32 %r842, %r878, %r878, 11;xor.b32 %r841, %r841, %r842;shf.r.wrap.b32 %r842, %r878, %r878, 25;xor.b32 %r841, %r841, %r842;
	// end inline asm
	// begin inline asm
	shf.r.wrap.b32 %r844, %r882, %r882, 2;shf.r.wrap.b32 %r845, %r882, %r882, 13;xor.b32 %r844, %r844, %r845;shf.r.wrap.b32 %r845, %r882, %r882, 22;xor.b32 %r844, %r844, %r845;
	// end inline asm
	// begin inline asm
	lop3.b32 %r847, %r878, %r864, %r850, 0xCA;
	// end inline asm
	// begin inline asm
	lop3.b32 %r851, %r882, %r868, %r854, 0xE8;
	// end inline asm
	add.s32 	%r2002, %r841, %r836;
	add.s32 	%r2003, %r2002, %r847;
	ld.const.u32 	%r2004, [K+240];
	add.s32 	%r2005, %r2003, %r2004;
	add.s32 	%r2006, %r2005, %r1599;
	add.s32 	%r2007, %r851, %r844;
	add.s32 	%r892, %r2006, %r840;
	add.s32 	%r896, %r2007, %r2006;
	// begin inline asm
	shf.r.wrap.b32 %r855, %r892, %r892, 6;shf.r.wrap.b32 %r856, %r892, %r892, 11;xor.b32 %r855, %r855, %r856;shf.r.wrap.b32 %r856, %r892, %r892, 25;xor.b32 %r855, %r855, %r856;
	// end inline asm
	// begin inline asm
	shf.r.wrap.b32 %r858, %r896, %r896, 2;shf.r.wrap.b32 %r859, %r896, %r896, 13;xor.b32 %r858, %r858, %r859;shf.r.wrap.b32 %r859, %r896, %r896, 22;xor.b32 %r858, %r858, %r859;
	// end inline asm
	// begin inline asm
	lop3.b32 %r861, %r892, %r878, %r864, 0xCA;
	// end inline asm
	// begin inline asm
	lop3.b32 %r865, %r896, %r882, %r868, 0xE8;
	// end inline asm
	add.s32 	%r2008, %r855, %r850;
	add.s32 	%r2009, %r2008, %r861;
	ld.const.u32 	%r2010, [K+244];
	add.s32 	%r2011, %r2009, %r2010;
	add.s32 	%r2012, %r2011, %r1615;
	add.s32 	%r2013, %r865, %r858;
	add.s32 	%r891, %r2012, %r854;
	add.s32 	%r895, %r2013, %r2012;
	// begin inline asm
	shf.r.wrap.b32 %r869, %r891, %r891, 6;shf.r.wrap.b32 %r870, %r891, %r891, 11;xor.b32 %r869, %r869, %r870;shf.r.wrap.b32 %r870, %r891, %r891, 25;xor.b32 %r869, %r869, %r870;
	// end inline asm
	// begin inline asm
	shf.r.wrap.b32 %r872, %r895, %r895, 2;shf.r.wrap.b32 %r873, %r895, %r895, 13;xor.b32 %r872, %r872, %r873;shf.r.wrap.b32 %r873, %r895, %r895, 22;xor.b32 %r872, %r872, %r873;
	// end inline asm
	// begin inline asm
	lop3.b32 %r875, %r891, %r892, %r878, 0xCA;
	// end inline asm
	// begin inline asm
	lop3.b32 %r879, %r895, %r896, %r882, 0xE8;
	// end inline asm
	add.s32 	%r2014, %r869, %r864;
	add.s32 	%r2015, %r2014, %r875;
	ld.const.u32 	%r2016, [K+248];
	add.s32 	%r2017, %r2015, %r2016;
	add.s32 	%r2018, %r2017, %r1631;
	add.s32 	%r2019, %r879, %r872;
	add.s32 	%r890, %r2018, %r868;
	add.s32 	%r894, %r2019, %r2018;
	// begin inline asm
	shf.r.wrap.b32 %r883, %r890, %r890, 6;shf.r.wrap.b32 %r884, %r890, %r890, 11;xor.b32 %r883, %r883, %r884;shf.r.wrap.b32 %r884, %r890, %r890, 25;xor.b32 %r883, %r883, %r884;
	// end inline asm
	// begin inline asm
	shf.r.wrap.b32 %r886, %r894, %r894, 2;shf.r.wrap.b32 %r887, %r894, %r894, 13;xor.b32 %r886, %r886, %r887;shf.r.wrap.b32 %r887, %r894, %r894, 22;xor.b32 %r886, %r886, %r887;
	// end inline asm
	// begin inline asm
	lop3.b32 %r889, %r890, %r891, %r892, 0xCA;
	// end inline asm
	// begin inline asm
	lop3.b32 %r893, %r894, %r895, %r896, 0xE8;
	// end inline asm
	add.s32 	%r2020, %r883, %r878;
	add.s32 	%r2021, %r2020, %r889;
	ld.const.u32 	%r2022, [K+252];
	add.s32 	%r2023, %r2021, %r2022;
	add.s32 	%r2024, %r2023, %r1647;
	add.s32 	%r2025, %r893, %r886;
	add.s32 	%r2026, %r2024, %r882;
	add.s32 	%r2027, %r2025, %r2024;
	add.s32 	%r2028, %r2027, 1779033703;
	add.s32 	%r2029, %r894, -1150833019;
	add.s32 	%r2030, %r895, 1013904242;
	add.s32 	%r2031, %r896, -1521486534;
	add.s32 	%r2032, %r2026, 1359893119;
	add.s32 	%r2033, %r890, -1694144372;
	add.s32 	%r2034, %r891, 528734635;
	add.s32 	%r2035, %r892, 1541459225;
	mov.u64 	%rd78, $str$10;
	cvta.global.u64 	%rd79, %rd78;
	{ // callseq 68, 0
	.param .b64 param0;
	st.param.b64 	[param0], %rd79;
	.param .b64 param1;
	st.param.b64 	[param1], 0;
	.param .b32 retval0;
	call.uni (retval0), 
	vprintf, 
	(
	param0, 
	param1
	);
	ld.param.b32 	%r2036, [retval0];
	} // callseq 68
	st.local.u32 	[%rd57], %r2028;
	mov.u64 	%rd80, $str$11;
	cvta.global.u64 	%rd81, %rd80;
	{ // callseq 69, 0
	.param .b64 param0;
	st.param.b64 	[param0], %rd81;
	.param .b64 param1;
	st.param.b64 	[param1], %rd56;
	.param .b32 retval0;
	call.uni (retval0), 
	vprintf, 
	(
	param0, 
	param1
	);
	ld.param.b32 	%r2038, [retval0];
	} // callseq 69
	st.local.u32 	[%rd57], %r2029;
	{ // callseq 70, 0
	.param .b64 param0;
	st.param.b64 	[param0], %rd81;
	.param .b64 param1;
	st.param.b64 	[param1], %rd56;
	.param .b32 retval0;
	call.uni (retval0), 
	vprintf, 
	(
	param0, 
	param1
	);
	ld.param.b32 	%r2040, [retval0];
	} // callseq 70
	st.local.u32 	[%rd57], %r2030;
	{ // callseq 71, 0
	.param .b64 param0;
	st.param.b64 	[param0], %rd81;
	.param .b64 param1;
	st.param.b64 	[param1], %rd56;
	.param .b32 retval0;
	call.uni (retval0), 
	vprintf, 
	(
	param0, 
	param1
	);
	ld.param.b32 	%r2042, [retval0];
	} // callseq 71
	st.local.u32 	[%rd57], %r2031;
	{ // callseq 72, 0
	.param .b64 param0;
	st.param.b64 	[param0], %rd81;
	.param .b64 param1;
	st.param.b64 	[param1], %rd56;
	.param .b32 retval0;
	call.uni (retval0), 
	vprintf, 
	(
	param0, 
	param1
	);
	ld.param.b32 	%r2044, [retval0];
	} // callseq 72
	st.local.u32 	[%rd57], %r2032;
	{ // callseq 73, 0
	.param .b64 param0;
	st.param.b64 	[param0], %rd81;
	.param .b64 param1;
	st.param.b64 	[param1], %rd56;
	.param .b32 retval0;
	call.uni (retval0), 
	vprintf, 
	(
	param0, 
	param1
	);
	ld.param.b32 	%r2046, [retval0];
	} // callseq 73
	st.local.u32 	[%rd57], %r2033;
	{ // callseq 74, 0
	.param .b64 param0;
	st.param.b64 	[param0], %rd81;
	.param .b64 param1;
	st.param.b64 	[param1], %rd56;
	.param .b32 retval0;
	call.uni (retval0), 
	vprintf, 
	(
	param0, 
	param1
	);
	ld.param.b32 	%r2048, [retval0];
	} // callseq 74
	st.local.u32 	[%rd57], %r2034;
	{ // callseq 75, 0
	.param .b64 param0;
	st.param.b64 	[param0], %rd81;
	.param .b64 param1;
	st.param.b64 	[param1], %rd56;
	.param .b32 retval0;
	call.uni (retval0), 
	vprintf, 
	(
	param0, 
	param1
	);
	ld.param.b32 	%r2050, [retval0];
	} // callseq 75
	st.local.u32 	[%rd57], %r2035;
	{ // callseq 76, 0
	.param .b64 param0;
	st.param.b64 	[param0], %rd81;
	.param .b64 param1;
	st.param.b64 	[param1], %rd56;
	.param .b32 retval0;
	call.uni (retval0), 
	vprintf, 
	(
	param0, 
	param1
	);
	ld.param.b32 	%r2052, [retval0];
	} // callseq 76
	mov.u64 	%rd82, $str$12;
	cvta.global.u64 	%rd83, %rd82;
	{ // callseq 77, 0
	.param .b64 param0;
	st.param.b64 	[param0], %rd83;
	.param .b64 param1;
	st.param.b64 	[param1], 0;
	.param .b32 retval0;
	call.uni (retval0), 
	vprintf, 
	(
	param0, 
	param1
	);
	ld.param.b32 	%r2054, [retval0];
	} // callseq 77
	ret;

}


// ===== COMPILED SASS (sm_100) =====

	.target	sm_100

	.elftype	@"ET_EXEC"


//--------------------- .note.nv.tkinfo           --------------------------
	.section	.note.nv.tkinfo,"",@"SHT_NOTE"
	.sectionflags	@"SHF_NOTE_NV_TKINFO"
	.tkinfo
        /*0018*/ 	.word	0x00000002
        /*0030*/ 	.string	""
        /*0030*/ 	.string	"ptxas"
        /*0030*/ 	.string	"Cuda compilation tools, release 13.0, V13.0.88"
        /*0030*/ 	.string	"Build cuda_13.0.r13.0/compiler.36424714_0"
        /*0030*/ 	.string	"-arch sm_100 -m 64 "



//--------------------- .note.nv.cuinfo           --------------------------
	.section	.note.nv.cuinfo,"",@"SHT_NOTE"
	.sectionflags	@"SHF_NOTE_NV_CUINFO"
        /*0018*/ 	.short	0x0002
        /*001a*/ 	.short	0x0064
        /*001c*/ 	.short	0x0082
	.zero		2


//--------------------- .nv.info                  --------------------------
	.section	.nv.info,"",@"SHT_CUDA_INFO"
	.align	4


	//----- nvinfo : EIATTR_REGCOUNT
	.align		4
        /*0000*/ 	.byte	0x04, 0x2f
        /*0002*/ 	.short	(.L_15 - .L_14)
	.align		4
.L_14:
        /*0004*/ 	.word	index@(_Z17test_sha256_debugPKcmPKhm)
        /*0008*/ 	.word	0x0000007b


	//----- nvinfo : EIATTR_FRAME_SIZE
	.align		4
.L_15:
        /*000c*/ 	.byte	0x04, 0x11
        /*000e*/ 	.short	(.L_17 - .L_16)
	.align		4
.L_16:
        /*0010*/ 	.word	index@(_Z17test_sha256_debugPKcmPKhm)
        /*0014*/ 	.word	0x00000018


	//----- nvinfo : EIATTR_MIN_STACK_SIZE
	.align		4
.L_17:
        /*0018*/ 	.byte	0x04, 0x12
        /*001a*/ 	.short	(.L_19 - .L_18)
	.align		4
.L_18:
        /*001c*/ 	.word	index@(_Z17test_sha256_debugPKcmPKhm)
        /*0020*/ 	.word	0x00000018
.L_19:


//--------------------- .nv.compat                --------------------------
	.section	.nv.compat,"",@"SHT_CUDA_COMPAT_INFO"
	.align	4
        /*0000*/ 	.byte	0x02, 0x09, 0x00, 0x00, 0x02, 0x02, 0x01, 0x00, 0x02, 0x05, 0x05, 0x00, 0x03, 0x07, 0x01, 0x01
        /*0010*/ 	.byte	0x02, 0x03, 0x00, 0x00, 0x02, 0x06, 0x01, 0x00, 0x04, 0x0b, 0x08, 0x00, 0x09, 0x00, 0x00, 0x00
        /*0020*/ 	.byte	0x00, 0x00, 0x00, 0x00


//--------------------- .nv.info._Z17test_sha256_debugPKcmPKhm --------------------------
	.section	.nv.info._Z17test_sha256_debugPKcmPKhm,"",@"SHT_CUDA_INFO"
	.sectionflags	@""
	.align	4


	//----- nvinfo : EIATTR_CUDA_API_VERSION
	.align		4
        /*0000*/ 	.byte	0x04, 0x37
        /*0002*/ 	.short	(.L_21 - .L_20)
.L_20:
        /*0004*/ 	.word	0x00000082


	//----- nvinfo : EIATTR_KPARAM_INFO
	.align		4
.L_21:
        /*0008*/ 	.byte	0x04, 0x17
        /*000a*/ 	.short	(.L_23 - .L_22)
.L_22:
        /*000c*/ 	.word	0x00000000
        /*0010*/ 	.short	0x0003
        /*0012*/ 	.short	0x0018
        /*0014*/ 	.byte	0x00, 0xf0, 0x21, 0x00


	//----- nvinfo : EIATTR_KPARAM_INFO
	.align		4
.L_23:
        /*0018*/ 	.byte	0x04, 0x17
        /*001a*/ 	.short	(.L_25 - .L_24)
.L_24:
        /*001c*/ 	.word	0x00000000
        /*0020*/ 	.short	0x0002
        /*0022*/ 	.short	0x0010
        /*0024*/ 	.byte	0x00, 0xf5, 0x21, 0x00


	//----- nvinfo : EIATTR_KPARAM_INFO
	.align		4
.L_25:
        /*0028*/ 	.byte	0x04, 0x17
        /*002a*/ 	.short	(.L_27 - .L_26)
.L_26:
        /*002c*/ 	.word	0x00000000
        /*0030*/ 	.short	0x0001
        /*0032*/ 	.short	0x0008
        /*0034*/ 	.byte	0x00, 0xf0, 0x21, 0x00


	//----- nvinfo : EIATTR_KPARAM_INFO
	.align		4
.L_27:
        /*0038*/ 	.byte	0x04, 0x17
        /*003a*/ 	.short	(.L_29 - .L_28)
.L_28:
        /*003c*/ 	.word	0x00000000
        /*0040*/ 	.short	0x0000
        /*0042*/ 	.short	0x0000
        /*0044*/ 	.byte	0x00, 0xf5, 0x21, 0x00


	//----- nvinfo : EIATTR_SPARSE_MMA_MASK
	.align		4
.L_29:
        /*0048*/ 	.byte	0x03, 0x50
        /*004a*/ 	.short	0x0000


	//----- nvinfo : EIATTR_MAXREG_COUNT
	.align		4
        /*004c*/ 	.byte	0x03, 0x1b
        /*004e*/ 	.short	0x00ff


	//----- nvinfo : EIATTR_EXTERNS
	.align		4
        /*0050*/ 	.byte	0x04, 0x0f
        /*0052*/ 	.short	(.L_31 - .L_30)


	//   ....[0]....
	.align		4
.L_30:
        /*0054*/ 	.word	index@(vprintf)


	//----- nvinfo : EIATTR_MERCURY_ISA_VERSION
	.align		4
.L_31:
        /*0058*/ 	.byte	0x03, 0x5f
        /*005a*/ 	.short	0x0101


	//----- nvinfo : EIATTR_VRC_CTA_INIT_COUNT
	.align		4
        /*005c*/ 	.byte	0x02, 0x4a
	.zero		1
	.zero		1


	//----- nvinfo : EIATTR_SYSCALL_OFFSETS
	.align		4
        /*0060*/ 	.byte	0x04, 0x46
        /*0062*/ 	.short	(.L_33 - .L_32)


	//   ....[0]....
.L_32:
        /*0064*/ 	.word	0x00000b00


	//   ....[1]....
        /*0068*/ 	.word	0x00000cc0


	//   ....[2]....
        /*006c*/ 	.word	0x00000d50


	//   ....[3]....
        /*0070*/ 	.word	0x00000de0


	//   ....[4]....
        /*0074*/ 	.word	0x00000e70


	//   ....[5]....
        /*0078*/ 	.word	0x00000ee0


	//   ....[6]....
        /*007c*/ 	.word	0x00000f90


	//   ....[7]....
        /*0080*/ 	.word	0x00001040


	//   ....[8]....
        /*0084*/ 	.word	0x000010f0


	//   ....[9]....
        /*0088*/ 	.word	0x000011a0


	//   ....[10]....
        /*008c*/ 	.word	0x00001250


	//   ....[11]....
        /*0090*/ 	.word	0x00001300


	//   ....[12]....
        /*0094*/ 	.word	0x000013b0


	//   ....[13]....
        /*0098*/ 	.word	0x00001460


	//   ....[14]....
        /*009c*/ 	.word	0x00001510


	//   ....[15]....
        /*00a0*/ 	.word	0x000015c0


	//   ....[16]....
        /*00a4*/ 	.word	0x00001670


	//   ....[17]....
        /*00a8*/ 	.word	0x00001710


	//   ....[18]....
        /*00ac*/ 	.word	0x00001780


	//   ....[19]....
        /*00b0*/ 	.word	0x00001870


	//   ....[20]....
        /*00b4*/ 	.word	0x00001960


	//   ....[21]....
        /*00b8*/ 	.word	0x00001aa0


	//   ....[22]....
        /*00bc*/ 	.word	0x00001b90


	//   ....[23]....
        /*00c0*/ 	.word	0x00001c70


	//   ....[24]....
        /*00c4*/ 	.word	0x00001d50


	//   ....[25]....
        /*00c8*/ 	.word	0x00001e40


	//   ....[26]....
        /*00cc*/ 	.word	0x00001f30


	//   ....[27]....
        /*00d0*/ 	.word	0x00002020


	//   ....[28]....
        /*00d4*/ 	.word	0x00002110


	//   ....[29]....
        /*00d8*/ 	.word	0x00002200


	//   ....[30]....
        /*00dc*/ 	.word	0x000022f0


	//   ....[31]....
        /*00e0*/ 	.word	0x000023e0


	//   ....[32]....
        /*00e4*/ 	.word	0x000024d0


	//   ....[33]....
        /*00e8*/ 	.word	0x000025c0


	//   ....[34]....
        /*00ec*/ 	.word	0x00002700


	//   ....[35]....
        /*00f0*/ 	.word	0x00002840


	//   ....[36]....
        /*00f4*/ 	.word	0x00002980


	//   ....[37]....
        /*00f8*/ 	.word	0x00002ac0


	//   ....[38]....
        /*00fc*/ 	.word	0x00002c00


	//   ....[39]....
        /*0100*/ 	.word	0x00002d40


	//   ....[40]....
        /*0104*/ 	.word	0x00002e80


	//   ....[41]....
        /*0108*/ 	.word	0x00002fc0


	//   ....[42]....
        /*010c*/ 	.word	0x00003100


	//   ....[43]....
        /*0110*/ 	.word	0x00003240


	//   ....[44]....
        /*0114*/ 	.word	0x00003380


	//   ....[45]....
        /*0118*/ 	.word	0x000034c0


	//   ....[46]....
        /*011c*/ 	.word	0x00003600


	//   ....[47]....
        /*0120*/ 	.word	0x00003740


	//   ....[48]....
        /*0124*/ 	.word	0x00003880


	//   ....[49]....
        /*0128*/ 	.word	0x000039c0


	//   ....[50]....
        /*012c*/ 	.word	0x00003b00


	//   ....[51]....
        /*0130*/ 	.word	0x00003c40


	//   ....[52]....
        /*0134*/ 	.word	0x00003d80


	//   ....[53]....
        /*0138*/ 	.word	0x00003ec0


	//   ....[54]....
        /*013c*/ 	.word	0x00004000


	//   ....[55]....
        /*0140*/ 	.word	0x00004150


	//   ....[56]....
        /*0144*/ 	.word	0x00004290


	//   ....[57]....
        /*0148*/ 	.word	0x000043d0


	//   ....[58]....
        /*014c*/ 	.word	0x00004510


	//   ....[59]....
        /*0150*/ 	.word	0x00004650


	//   ....[60]....
        /*0154*/ 	.word	0x00004790


	//   ....[61]....
        /*0158*/ 	.word	0x000048d0


	//   ....[62]....
        /*015c*/ 	.word	0x00004a10


	//   ....[63]....
        /*0160*/ 	.word	0x00004b50


	//   ....[64]....
        /*0164*/ 	.word	0x00004c90


	//   ....[65]....
        /*0168*/ 	.word	0x00004dd0


	//   ....[66]....
        /*016c*/ 	.word	0x00004f10


	//   ....[67]....
        /*0170*/ 	.word	0x00004f80


	//   ....[68]....
        /*0174*/ 	.word	0x000089b0


	//   ....[69]....
        /*0178*/ 	.word	0x00008a40


	//   ....[70]....
        /*017c*/ 	.word	0x00008ad0


	//   ....[71]....
        /*0180*/ 	.word	0x00008b60


	//   ....[72]....
        /*0184*/ 	.word	0x00008bf0


	//   ....[73]....
        /*0188*/ 	.word	0x00008c80


	//   ....[74]....
        /*018c*/ 	.word	0x00008d10


	//   ....[75]....
        /*0190*/ 	.word	0x00008da0


	//   ....[76]....
        /*0194*/ 	.word	0x00008e30


	//   ....[77]....
        /*0198*/ 	.word	0x00008ea0


	//----- nvinfo : EIATTR_EXIT_INSTR_OFFSETS
	.align		4
.L_33:
        /*019c*/ 	.byte	0x04, 0x1c
        /*019e*/ 	.short	(.L_35 - .L_34)


	//   ....[0]....
.L_34:
        /*01a0*/ 	.word	0x00008eb0


	//----- nvinfo : EIATTR_CBANK_PARAM_SIZE
	.align		4
.L_35:
        /*01a4*/ 	.byte	0x03, 0x19
        /*01a6*/ 	.short	0x0020


	//----- nvinfo : EIATTR_PARAM_CBANK
	.align		4
        /*01a8*/ 	.byte	0x04, 0x0a
        /*01aa*/ 	.short	(.L_37 - .L_36)
	.align		4
.L_36:
        /*01ac*/ 	.word	index@(.nv.constant0._Z17test_sha256_debugPKcmPKhm)
        /*01b0*/ 	.short	0x0380
        /*01b2*/ 	.short	0x0020


	//----- nvinfo : EIATTR_SW_WAR
	.align		4
.L_37:
        /*01b4*/ 	.byte	0x04, 0x36
        /*01b6*/ 	.short	(.L_39 - .L_38)
.L_38:
        /*01b8*/ 	.word	0x00000008
.L_39:


//--------------------- .nv.callgraph             --------------------------
	.section	.nv.callgraph,"",@"SHT_CUDA_CALLGRAPH"
	.align	4
	.sectionentsize	8
	.align		4
        /*0000*/ 	.word	0x00000000
	.align		4
        /*0004*/ 	.word	0xffffffff
	.align		4
        /*0008*/ 	.word	index@(_Z17test_sha256_debugPKcmPKhm)
	.align		4
        /*000c*/ 	.word	index@(vprintf)
	.align		4
        /*0010*/ 	.word	0x00000000
	.align		4
        /*0014*/ 	.word	0xfffffffe
	.align		4
        /*0018*/ 	.word	0x00000000
	.align		4
        /*001c*/ 	.word	0xfffffffd
	.align		4
        /*0020*/ 	.word	0x00000000
	.align		4
        /*0024*/ 	.word	0xfffffffc


//--------------------- .nv.constant4             --------------------------
	.section	.nv.constant4,"a",@progbits
	.align	8
	.align		8
.nv.constant4:
        /*0000*/ 	.dword	vprintf
	.align		8
        /*0008*/ 	.dword	$str
	.align		8
        /*0010*/ 	.dword	$str$1
	.align		8
        /*0018*/ 	.dword	$str$2
	.align		8
        /*0020*/ 	.dword	$str$3
	.align		8
        /*0028*/ 	.dword	$str$4
	.align		8
        /*0030*/ 	.dword	$str$5
	.align		8
        /*0038*/ 	.dword	$str$6
	.align		8
        /*0040*/ 	.dword	$str$7
	.align		8
        /*0048*/ 	.dword	$str$8
	.align		8
        /*0050*/ 	.dword	$str$9
	.align		8
        /*0058*/ 	.dword	$str$10
	.align		8
        /*0060*/ 	.dword	$str$11
	.align		8
        /*0068*/ 	.dword	$str$12


//--------------------- .nv.constant3             --------------------------
	.section	.nv.constant3,"a",@progbits
	.align	4
.nv.constant3:
	.type		K,@object
	.size		K,(.L_0 - K)
K:
        /*0000*/ 	.byte	0x98, 0x2f, 0x8a, 0x42, 0x91, 0x44, 0x37, 0x71, 0xcf, 0xfb, 0xc0, 0xb5, 0xa5, 0xdb, 0xb5, 0xe9
        /* <DEDUP_REMOVED lines=15> */
.L_0:


//--------------------- .text._Z17test_sha256_debugPKcmPKhm --------------------------
	.section	.text._Z17test_sha256_debugPKcmPKhm,"ax",@progbits
	.align	128
        .global         _Z17test_sha256_debugPKcmPKhm
        .type           _Z17test_sha256_debugPKcmPKhm,@function
        .size           _Z17test_sha256_debugPKcmPKhm,(.L_x_87 - _Z17test_sha256_debugPKcmPKhm)
        .other          _Z17test_sha256_debugPKcmPKhm,@"STO_CUDA_ENTRY STV_DEFAULT"
_Z17test_sha256_debugPKcmPKhm:
.text._Z17test_sha256_debugPKcmPKhm:
[----:B------:R-:W0:Y:S01]  /*0000*/  LDC R1, c[0x0][0x37c] ;  /* 0x0000df00ff017b82 */ /* 0x000e220000000800 */
[----:B------:R-:W1:Y:S01]  /*0010*/  LDCU.64 UR10, c[0x0][0x388] ;  /* 0x00007100ff0a77ac */ /* 0x000e620008000a00 */
[----:B0-----:R-:W-:Y:S01]  /*0020*/  VIADD R1, R1, 0xffffffe8 ;  /* 0xffffffe801017836 */ /* 0x001fe20000000000 */
[----:B------:R-:W0:Y:S03]  /*0030*/  LDCU UR4, c[0x0][0x2f8] ;  /* 0x00005f00ff0477ac */ /* 0x000e260008000800 */
[----:B------:R-:W-:Y:S01]  /*0040*/  VIADD R13, R1, 0x8 ;  /* 0x00000008010d7836 */ /* 0x000fe20000000000 */
[----:B------:R-:W2:Y:S01]  /*0050*/  LDCU UR5, c[0x0][0x2fc] ;  /* 0x00005f80ff0577ac */ /* 0x000ea20008000800 */
[----:B------:R-:W3:Y:S01]  /*0060*/  LDCU.64 UR12, c[0x0][0x358] ;  /* 0x00006b00ff0c77ac */ /* 0x000ee20008000a00 */
[----:B-1----:R-:W-:-:S04]  /*0070*/  UISETP.NE.U32.AND UP0, UPT, UR10, URZ, UPT ;  /* 0x000000ff0a00728c */ /* 0x002fc8000bf05070 */
[----:B------:R-:W-:Y:S01]  /*0080*/  UISETP.NE.AND.EX UP0, UPT, UR11, URZ, UPT, UP0 ;  /* 0x000000ff0b00728c */ /* 0x000fe2000bf05300 */
[----:B0-----:R-:W-:-:S05]  /*0090*/  IADD3 R115, P0, PT, R1, UR4, RZ ;  /* 0x0000000401737c10 */ /* 0x001fca000ff1e0ff */
[----:B--2---:R-:W-:-:S03]  /*00a0*/  IMAD.X R114, RZ, RZ, UR5, P0 ;  /* 0x00000005ff727e24 */ /* 0x004fc600080e06ff */
[----:B---3--:R-:W-:Y:S05]  /*00b0*/  BRA.U !UP0, `(.L_x_0) ;  /* 0x00000005081c7547 */ /* 0x008fea000b800000 */
[----:B------:R-:W-:Y:S01]  /*00c0*/  UIADD3 UR8, UP0, UPT, UR10, -0x1, URZ ;  /* 0xffffffff0a087890 */ /* 0x000fe2000ff1e0ff */
[----:B------:R-:W-:Y:S01]  /*00d0*/  IMAD.MOV.U32 R0, RZ, RZ, RZ ;  /* 0x000000ffff007224 */ /* 0x000fe200078e00ff */
[----:B------:R-:W-:Y:S01]  /*00e0*/  UISETP.GE.U32.AND UP1, UPT, UR10, 0x6, UPT ;  /* 0x000000060a00788c */ /* 0x000fe2000bf26070 */
[----:B------:R-:W-:Y:S01]  /*00f0*/  IMAD.MOV.U32 R10, RZ, RZ, RZ ;  /* 0x000000ffff0a7224 */ /* 0x000fe200078e00ff */
[----:B------:R-:W-:Y:S02]  /*0100*/  UIADD3.X UR9, UPT, UPT, UR11, -0x1, URZ, UP0, !UPT ;  /* 0xffffffff0b097890 */ /* 0x000fe400087fe4ff */
[----:B------:R-:W-:Y:S02]  /*0110*/  UIMAD.WIDE.U32 UR14, UR8, -0x55555555, URZ ;  /* 0xaaaaaaab080e78a5 */ /* 0x000fe4000f8e00ff */
[----:B------:R-:W-:Y:S02]  /*0120*/  UIMAD.WIDE.U32 UR4, UR9, -0x55555555, URZ ;  /* 0xaaaaaaab090478a5 */ /* 0x000fe4000f8e00ff */
[----:B------:R-:W-:-:S02]  /*0130*/  UISETP.GE.U32.AND.EX UP1, UPT, UR11, URZ, UPT, UP1 ;  /* 0x000000ff0b00728c */ /* 0x000fc4000bf26110 */
[----:B------:R-:W-:-:S04]  /*0140*/  UIMAD.WIDE.U32 UR4, UP0, UR8, -0x55555556, UR4 ;  /* 0xaaaaaaaa080478a5 */ /* 0x000fc8000f800004 */
[----:B------:R-:W-:Y:S02]  /*0150*/  UIADD3.X UR7, UPT, UPT, URZ, URZ, URZ, UP0, !UPT ;  /* 0x000000ffff077290 */ /* 0x000fe400087fe4ff */
[----:B------:R-:W-:Y:S01]  /*0160*/  UIADD3 URZ, UP0, UPT, UR15, UR4, URZ ;  /* 0x000000040fff7290 */ /* 0x000fe2000ff1e0ff */
[----:B------:R-:W-:-:S03]  /*0170*/  UMOV UR6, UR5 ;  /* 0x0000000500067c82 */ /* 0x000fc60008000000 */
[----:B------:R-:W-:-:S04]  /*0180*/  UIMAD.WIDE.U32.X UR4, UR9, -0x55555556, UR6, UP0 ;  /* 0xaaaaaaaa090478a5 */ /* 0x000fc800080e0406 */
[----:B------:R-:W-:Y:S02]  /*0190*/  USHF.R.U64 UR7, UR4, 0x2, UR5 ;  /* 0x0000000204077899 */ /* 0x000fe40008001205 */
[----:B------:R-:W-:Y:S02]  /*01a0*/  USHF.R.U32.HI UR6, URZ, 0x2, UR5 ;  /* 0x00000002ff067899 */ /* 0x000fe40008011605 */
[----:B------:R-:W-:Y:S02]  /*01b0*/  UIMAD.WIDE.U32 UR4, UR7, -0x6, UR8 ;  /* 0xfffffffa070478a5 */ /* 0x000fe4000f8e0008 */
[----:B------:R-:W-:-:S04]  /*01c0*/  UIMAD UR6, UR6, -0x6, URZ ;  /* 0xfffffffa060678a4 */ /* 0x000fc8000f8e02ff */
[----:B------:R-:W-:Y:S02]  /*01d0*/  UIADD3 UR7, UPT, UPT, UR5, -UR7, UR6 ;  /* 0x8000000705077290 */ /* 0x000fe4000fffe006 */
[----:B------:R-:W-:-:S04]  /*01e0*/  UIADD3 UR6, UP0, UPT, UR4, 0x1, URZ ;  /* 0x0000000104067890 */ /* 0x000fc8000ff1e0ff */
[----:B------:R-:W-:Y:S02]  /*01f0*/  UIADD3.X UR7, UPT, UPT, URZ, UR7, URZ, UP0, !UPT ;  /* 0x00000007ff077290 */ /* 0x000fe400087fe4ff */
[----:B------:R-:W-:-:S04]  /*0200*/  UISETP.NE.U32.AND UP0, UPT, UR6, 0x6, UPT ;  /* 0x000000060600788c */ /* 0x000fc8000bf05070 */
[----:B------:R-:W-:Y:S01]  /*0210*/  UISETP.NE.AND.EX UP0, UPT, UR7, URZ, UPT, UP0 ;  /* 0x000000ff0700728c */ /* 0x000fe2000bf05300 */
[----:B------:R-:W-:Y:S10]  /*0220*/  BRA.U !UP1, `(.L_x_1) ;  /* 0x0000000109847547 */ /* 0x000ff4000b800000 */
[----:B------:R-:W0:Y:S01]  /*0230*/  LDC R3, c[0x0][0x384] ;  /* 0x0000e100ff037b82 */ /* 0x000e220000000800 */
[----:B------:R-:W1:Y:S01]  /*0240*/  LDCU UR8, c[0x0][0x380] ;  /* 0x00007000ff0877ac */ /* 0x000e620008000800 */
[----:B------:R-:W-:Y:S02]  /*0250*/  IMAD.MOV.U32 R0, RZ, RZ, RZ ;  /* 0x000000ffff007224 */ /* 0x000fe400078e00ff */
[----:B------:R-:W-:Y:S01]  /*0260*/  IMAD.MOV.U32 R10, RZ, RZ, RZ ;  /* 0x000000ffff0a7224 */ /* 0x000fe200078e00ff */
[----:B------:R-:W-:-:S04]  /*0270*/  UISETP.NE.U32.AND UP1, UPT, UR6, 0x6, UPT ;  /* 0x000000060600788c */ /* 0x000fc8000bf25070 */
[----:B------:R-:W-:-:S04]  /*0280*/  UISETP.NE.AND.EX UP1, UPT, UR7, URZ, UPT, UP1 ;  /* 0x000000ff0700728c */ /* 0x000fc8000bf25310 */
[----:B------:R-:W-:Y:S02]  /*0290*/  USEL UR4, UR6, URZ, UP1 ;  /* 0x000000ff06047287 */ /* 0x000fe40008800000 */
[----:B------:R-:W-:Y:S02]  /*02a0*/  USEL UR5, UR7, URZ, UP1 ;  /* 0x000000ff07057287 */ /* 0x000fe40008800000 */
[----:B------:R-:W-:Y:S01]  /*02b0*/  UIADD3 UR4, UP1, UPT, UR4, -UR10, URZ ;  /* 0x8000000a04047290 */ /* 0x000fe2000ff3e0ff */
[----:B-1----:R-:W-:-:S03]  /*02c0*/  IMAD.U32 R2, RZ, RZ, UR8 ;  /* 0x00000008ff027e24 */ /* 0x002fc6000f8e00ff */
[----:B------:R-:W-:-:S12]  /*02d0*/  UIADD3.X UR5, UPT, UPT, UR5, ~UR11, URZ, UP1, !UPT ;  /* 0x8000000b05057290 */ /* 0x000fd80008ffe4ff */
.L_x_2:
[----:B0-----:R-:W2:Y:S04]  /*02e0*/  LDG.E.U8 R4, desc[UR12][R2.64] ;  /* 0x0000000c02047981 */ /* 0x001ea8000c1e1100 */
[----:B------:R-:W2:Y:S04]  /*02f0*/  LDG.E.U8 R5, desc[UR12][R2.64+0x1] ;  /* 0x0000010c02057981 */ /* 0x000ea8000c1e1100 */
[----:B------:R-:W3:Y:S04]  /*0300*/  LDG.E.U8 R6, desc[UR12][R2.64+0x2] ;  /* 0x0000020c02067981 */ /* 0x000ee8000c1e1100 */
[----:B------:R-:W3:Y:S04]  /*0310*/  LDG.E.U8 R7, desc[UR12][R2.64+0x3] ;  /* 0x0000030c02077981 */ /* 0x000ee8000c1e1100 */
[----:B------:R-:W4:Y:S04]  /*0320*/  LDG.E.U8 R8, desc[UR12][R2.64+0x4] ;  /* 0x0000040c02087981 */ /* 0x000f28000c1e1100 */
[----:B------:R-:W4:Y:S01]  /*0330*/  LDG.E.U8 R9, desc[UR12][R2.64+0x5] ;  /* 0x0000050c02097981 */ /* 0x000f22000c1e1100 */
[----:B--2---:R-:W-:Y:S01]  /*0340*/  PRMT R4, R5, 0x7604, R4 ;  /* 0x0000760405047816 */ /* 0x004fe20000000004 */
[----:B------:R-:W-:Y:S01]  /*0350*/  IMAD.IADD R5, R1, 0x1, R0 ;  /* 0x0000000101057824 */ /* 0x000fe200078e0200 */
[----:B------:R-:W-:-:S04]  /*0360*/  IADD3 R0, P0, PT, R0, 0x6, RZ ;  /* 0x0000000600007810 */ /* 0x000fc80007f1e0ff */
[----:B------:R1:W-:Y:S01]  /*0370*/  STL.U16 [R5+0x8], R4 ;  /* 0x0000080405007387 */ /* 0x0003e20000100400 */
[----:B------:R-:W-:Y:S01]  /*0380*/  IMAD.X R10, RZ, RZ, R10, P0 ;  /* 0x000000ffff0a7224 */ /* 0x000fe200000e060a */
[----:B---3--:R-:W-:Y:S02]  /*0390*/  PRMT R6, R7, 0x7604, R6 ;  /* 0x0000760407067816 */ /* 0x008fe40000000006 */
[----:B------:R-:W-:-:S03]  /*03a0*/  IADD3 R7, P1, PT, R0, UR4, RZ ;  /* 0x0000000400077c10 */ /* 0x000fc6000ff3e0ff */
[----:B------:R1:W-:Y:S01]  /*03b0*/  STL.U16 [R5+0xa], R6 ;  /* 0x00000a0605007387 */ /* 0x0003e20000100400 */
[----:B------:R-:W-:Y:S02]  /*03c0*/  ISETP.NE.U32.AND P0, PT, R7, RZ, PT ;  /* 0x000000ff0700720c */ /* 0x000fe40003f05070 */
[----:B----4-:R-:W-:Y:S02]  /*03d0*/  PRMT R8, R9, 0x7604, R8 ;  /* 0x0000760409087816 */ /* 0x010fe40000000008 */
[----:B------:R-:W-:Y:S02]  /*03e0*/  IADD3.X R7, PT, PT, R10, UR5, RZ, P1, !PT ;  /* 0x000000050a077c10 */ /* 0x000fe40008ffe4ff */
[----:B------:R-:W-:Y:S01]  /*03f0*/  IADD3 R2, P1, PT, R2, 0x6, RZ ;  /* 0x0000000602027810 */ /* 0x000fe20007f3e0ff */
[----:B------:R1:W-:Y:S01]  /*0400*/  STL.U16 [R5+0xc], R8 ;  /* 0x00000c0805007387 */ /* 0x0003e20000100400 */
[----:B------:R-:W-:-:S03]  /*0410*/  ISETP.NE.AND.EX P0, PT, R7, RZ, PT, P0 ;  /* 0x000000ff0700720c */ /* 0x000fc60003f05300 */
[----:B------:R-:W-:-:S10]  /*0420*/  IMAD.X R3, RZ, RZ, R3, P1 ;  /* 0x000000ffff037224 */ /* 0x000fd400008e0603 */
[----:B-1----:R-:W-:Y:S05]  /*0430*/  @P0 BRA `(.L_x_2) ;  /* 0xfffffffc00a80947 */ /* 0x002fea000383ffff */
.L_x_1:
[----:B------:R-:W-:Y:S05]  /*0440*/  BRA.U !UP0, `(.L_x_0) ;  /* 0x0000000108387547 */ /* 0x000fea000b800000 */
[----:B------:R-:W0:Y:S01]  /*0450*/  LDCU.64 UR4, c[0x0][0x380] ;  /* 0x00007000ff0477ac */ /* 0x000e220008000a00 */
[C---:B------:R-:W-:Y:S01]  /*0460*/  IMAD.IADD R5, R0.reuse, 0x1, R13 ;  /* 0x0000000100057824 */ /* 0x040fe200078e020d */
[----:B0-----:R-:W-:-:S04]  /*0470*/  IADD3 R2, P0, PT, R0, UR4, RZ ;  /* 0x0000000400027c10 */ /* 0x001fc8000ff1e0ff */
[----:B------:R-:W-:-:S09]  /*0480*/  IADD3.X R3, PT, PT, R10, UR5, RZ, P0, !PT ;  /* 0x000000050a037c10 */ /* 0x000fd200087fe4ff */
.L_x_3:
[----:B------:R0:W2:Y:S01]  /*0490*/  LDG.E.U8 R0, desc[UR12][R2.64] ;  /* 0x0000000c02007981 */ /* 0x0000a2000c1e1100 */
[----:B------:R-:W-:-:S04]  /*04a0*/  UIADD3 UR6, UP0, UPT, UR6, -0x1, URZ ;  /* 0xffffffff06067890 */ /* 0x000fc8000ff1e0ff */
[----:B------:R-:W-:Y:S02]  /*04b0*/  UIADD3.X UR7, UPT, UPT, UR7, -0x1, URZ, UP0, !UPT ;  /* 0xffffffff07077890 */ /* 0x000fe400087fe4ff */
[----:B------:R-:W-:Y:S01]  /*04c0*/  UISETP.NE.U32.AND UP0, UPT, UR6, URZ, UPT ;  /* 0x000000ff0600728c */ /* 0x000fe2000bf05070 */
[----:B0-----:R-:W-:-:S03]  /*04d0*/  IADD3 R2, P0, PT, R2, 0x1, RZ ;  /* 0x0000000102027810 */ /* 0x001fc60007f1e0ff */
[----:B------:R-:W-:Y:S02]  /*04e0*/  UISETP.NE.AND.EX UP0, UPT, UR7, URZ, UPT, UP0 ;  /* 0x000000ff0700728c */ /* 0x000fe4000bf05300 */
[----:B------:R-:W-:Y:S01]  /*04f0*/  IMAD.X R3, RZ, RZ, R3, P0 ;  /* 0x000000ffff037224 */ /* 0x000fe200000e0603 */
[----:B--2---:R0:W-:Y:S02]  /*0500*/  STL.U8 [R5], R0 ;  /* 0x0000000005007387 */ /* 0x0041e40000100000 */
[----:B0-----:R-:W-:-:S04]  /*0510*/  VIADD R5, R5, 0x1 ;  /* 0x0000000105057836 */ /* 0x001fc80000000000 */
[----:B------:R-:W-:Y:S05]  /*0520*/  BRA.U UP0, `(.L_x_3) ;  /* 0xfffffffd00d87547 */ /* 0x000fea000b83ffff */
.L_x_0:
[----:B------:R-:W0:Y:S02]  /*0530*/  LDCU.64 UR8, c[0x0][0x398] ;  /* 0x00007300ff0877ac */ /* 0x000e240008000a00 */
[----:B0-----:R-:W-:-:S04]  /*0540*/  UISETP.NE.U32.AND UP0, UPT, UR8, URZ, UPT ;  /* 0x000000ff0800728c */ /* 0x001fc8000bf05070 */
[----:B------:R-:W-:-:S09]  /*0550*/  UISETP.NE.AND.EX UP0, UPT, UR9, URZ, UPT, UP0 ;  /* 0x000000ff0900728c */ /* 0x000fd2000bf05300 */
[----:B------:R-:W-:Y:S05]  /*0560*/  BRA.U !UP0, `(.L_x_4) ;  /* 0x0000000108f47547 */ /* 0x000fea000b800000 */
[----:B------:R-:W-:Y:S02]  /*0570*/  UISETP.GE.U32.AND UP1, UPT, UR8, 0x8, UPT ;  /* 0x000000080800788c */ /* 0x000fe4000bf26070 */
[----:B------:R-:W-:Y:S02]  /*0580*/  ULOP3.LUT UR10, UR8, 0x7, URZ, 0xc0, !UPT ;  /* 0x00000007080a7892 */ /* 0x000fe4000f8ec0ff */
[----:B------:R-:W-:Y:S02]  /*0590*/  UISETP.GE.U32.AND.EX UP1, UPT, UR9, URZ, UPT, UP1 ;  /* 0x000000ff0900728c */ /* 0x000fe4000bf26110 */
[----:B------:R-:W-:Y:S01]  /*05a0*/  UISETP.NE.U32.AND UP0, UPT, UR10, URZ, UPT ;  /* 0x000000ff0a00728c */ /* 0x000fe2000bf05070 */
[----:B------:R-:W-:Y:S01]  /*05b0*/  UMOV UR6, URZ ;  /* 0x000000ff00067c82 */ /* 0x000fe20008000000 */
[----:B------:R-:W-:Y:S02]  /*05c0*/  UMOV UR4, URZ ;  /* 0x000000ff00047c82 */ /* 0x000fe40008000000 */
[----:B------:R-:W-:Y:S01]  /*05d0*/  UISETP.NE.AND.EX UP0, UPT, UR6, URZ, UPT, UP0 ;  /* 0x000000ff0600728c */ /* 0x000fe2000bf05300 */
[----:B------:R-:W-:-:S02]  /*05e0*/  UMOV UR5, URZ ;  /* 0x000000ff00057c82 */ /* 0x000fc40008000000 */
[----:B------:R-:W-:Y:S08]  /*05f0*/  BRA.U !UP1, `(.L_x_5) ;  /* 0x0000000109887547 */ /* 0x000ff0000b800000 */
[----:B------:R-:W0:Y:S01]  /*0600*/  LDC R3, c[0x0][0x394] ;  /* 0x0000e500ff037b82 */ /* 0x000e220000000800 */
[----:B------:R-:W1:Y:S01]  /*0610*/  LDCU UR5, c[0x0][0x388] ;  /* 0x00007100ff0577ac */ /* 0x000e620008000800 */
[----:B------:R-:W2:Y:S01]  /*0620*/  LDCU UR4, c[0x0][0x390] ;  /* 0x00007200ff0477ac */ /* 0x000ea20008000800 */
[----:B------:R-:W3:Y:S01]  /*0630*/  LDCU UR11, c[0x0][0x39c] ;  /* 0x00007380ff0b77ac */ /* 0x000ee20008000800 */
[----:B------:R-:W-:Y:S01]  /*0640*/  ULOP3.LUT UR7, UR8, 0xfffffff8, URZ, 0xc0, !UPT ;  /* 0xfffffff808077892 */ /* 0x000fe2000f8ec0ff */
[----:B-1----:R-:W-:Y:S01]  /*0650*/  VIADD R11, R13, UR5 ;  /* 0x000000050d0b7c36 */ /* 0x002fe20008000000 */
[----:B------:R-:W-:Y:S01]  /*0660*/  UMOV UR5, URZ ;  /* 0x000000ff00057c82 */ /* 0x000fe20008000000 */
[----:B--2---:R-:W-:Y:S01]  /*0670*/  IMAD.U32 R2, RZ, RZ, UR4 ;  /* 0x00000004ff027e24 */ /* 0x004fe2000f8e00ff */
[----:B---3--:R-:W-:-:S08]  /*0680*/  UMOV UR4, URZ ;  /* 0x000000ff00047c82 */ /* 0x008fd00008000000 */
.L_x_6:
[----:B0-----:R-:W2:Y:S04]  /*0690*/  LDG.E.U8 R0, desc[UR12][R2.64] ;  /* 0x0000000c02007981 */ /* 0x001ea8000c1e1100 */
[----:B------:R-:W3:Y:S04]  /*06a0*/  LDG.E.U8 R4, desc[UR12][R2.64+0x1] ;  /* 0x0000010c02047981 */ /* 0x000ee8000c1e1100 */
[----:B------:R-:W4:Y:S04]  /*06b0*/  LDG.E.U8 R5, desc[UR12][R2.64+0x2] ;  /* 0x0000020c02057981 */ /* 0x000f28000c1e1100 */
[----:B------:R-:W5:Y:S04]  /*06c0*/  LDG.E.U8 R6, desc[UR12][R2.64+0x3] ;  /* 0x0000030c02067981 */ /* 0x000f68000c1e1100 */
[----:B------:R-:W5:Y:S04]  /*06d0*/  LDG.E.U8 R7, desc[UR12][R2.64+0x4] ;  /* 0x0000040c02077981 */ /* 0x000f68000c1e1100 */
[----:B------:R-:W5:Y:S04]  /*06e0*/  LDG.E.U8 R8, desc[UR12][R2.64+0x5] ;  /* 0x0000050c02087981 */ /* 0x000f68000c1e1100 */
[----:B------:R-:W5:Y:S04]  /*06f0*/  LDG.E.U8 R9, desc[UR12][R2.64+0x6] ;  /* 0x0000060c02097981 */ /* 0x000f68000c1e1100 */
[----:B------:R0:W5:Y:S02]  /*0700*/  LDG.E.U8 R10, desc[UR12][R2.64+0x7] ;  /* 0x0000070c020a7981 */ /* 0x000164000c1e1100 */
[----:B0-----:R-:W-:-:S05]  /*0710*/  IADD3 R2, P0, PT, R2, 0x8, RZ ;  /* 0x0000000802027810 */ /* 0x001fca0007f1e0ff */
[----:B------:R-:W-:Y:S01]  /*0720*/  IMAD.X R3, RZ, RZ, R3, P0 ;  /* 0x000000ffff037224 */ /* 0x000fe200000e0603 */
[----:B--2---:R1:W-:Y:S04]  /*0730*/  STL.U8 [R11+UR4], R0 ;  /* 0x000000000b007987 */ /* 0x0043e80008100004 */
[----:B---3--:R1:W-:Y:S04]  /*0740*/  STL.U8 [R11+UR4+0x1], R4 ;  /* 0x000001040b007987 */ /* 0x0083e80008100004 */
[----:B----4-:R1:W-:Y:S04]  /*0750*/  STL.U8 [R11+UR4+0x2], R5 ;  /* 0x000002050b007987 */ /* 0x0103e80008100004 */
[----:B-----5:R1:W-:Y:S04]  /*0760*/  STL.U8 [R11+UR4+0x3], R6 ;  /* 0x000003060b007987 */ /* 0x0203e80008100004 */
[----:B------:R1:W-:Y:S04]  /*0770*/  STL.U8 [R11+UR4+0x4], R7 ;  /* 0x000004070b007987 */ /* 0x0003e80008100004 */
[----:B------:R1:W-:Y:S04]  /*0780*/  STL.U8 [R11+UR4+0x5], R8 ;  /* 0x000005080b007987 */ /* 0x0003e80008100004 */
[----:B------:R1:W-:Y:S04]  /*0790*/  STL.U8 [R11+UR4+0x6], R9 ;  /* 0x000006090b007987 */ /* 0x0003e80008100004 */
[----:B------:R1:W-:Y:S01]  /*07a0*/  STL.U8 [R11+UR4+0x7], R10 ;  /* 0x0000070a0b007987 */ /* 0x0003e20008100004 */
[----:B------:R-:W-:-:S04]  /*07b0*/  UIADD3 UR4, UP1, UPT, UR4, 0x8, URZ ;  /* 0x0000000804047890 */ /* 0x000fc8000ff3e0ff */
[----:B------:R-:W-:Y:S02]  /*07c0*/  UIADD3.X UR5, UPT, UPT, URZ, UR5, URZ, UP1, !UPT ;  /* 0x00000005ff057290 */ /* 0x000fe40008ffe4ff */
[----:B------:R-:W-:-:S04]  /*07d0*/  UIADD3 UR8, UP1, UPT, UR4, -UR7, URZ ;  /* 0x8000000704087290 */ /* 0x000fc8000ff3e0ff */
[----:B------:R-:W-:Y:S02]  /*07e0*/  UIADD3.X UR9, UPT, UPT, UR5, ~UR11, URZ, UP1, !UPT ;  /* 0x8000000b05097290 */ /* 0x000fe40008ffe4ff */
[----:B------:R-:W-:-:S04]  /*07f0*/  UISETP.NE.U32.AND UP1, UPT, UR8, URZ, UPT ;  /* 0x000000ff0800728c */ /* 0x000fc8000bf25070 */
[----:B------:R-:W-:-:S09]  /*0800*/  UISETP.NE.AND.EX UP1, UPT, UR9, URZ, UPT, UP1 ;  /* 0x000000ff0900728c */ /* 0x000fd2000bf25310 */
[----:B-1----:R-:W-:Y:S05]  /*0810*/  BRA.U UP1, `(.L_x_6) ;  /* 0xfffffffd019c7547 */ /* 0x002fea000b83ffff */
.L_x_5:
[----:B------:R-:W-:Y:S05]  /*0820*/  BRA.U !UP0, `(.L_x_4) ;  /* 0x0000000108447547 */ /* 0x000fea000b800000 */
[----:B------:R-:W0:Y:S01]  /*0830*/  LDC R0, c[0x0][0x388] ;  /* 0x0000e200ff007b82 */ /* 0x000e220000000800 */
[----:B------:R-:W1:Y:S02]  /*0840*/  LDCU.64 UR8, c[0x0][0x390] ;  /* 0x00007200ff0877ac */ /* 0x000e640008000a00 */
[----:B-1----:R-:W-:-:S04]  /*0850*/  UIADD3 UR7, UP0, UPT, UR4, UR8, URZ ;  /* 0x0000000804077290 */ /* 0x002fc8000ff1e0ff */
[----:B------:R-:W-:Y:S01]  /*0860*/  UIADD3.X UR5, UPT, UPT, UR5, UR9, URZ, UP0, !UPT ;  /* 0x0000000905057290 */ /* 0x000fe200087fe4ff */
[----:B0-----:R-:W-:-:S11]  /*0870*/  IADD3 R5, PT, PT, R13, UR4, R0 ;  /* 0x000000040d057c10 */ /* 0x001fd6000fffe000 */
.L_x_7:
[----:B------:R-:W-:Y:S02]  /*0880*/  IMAD.U32 R2, RZ, RZ, UR7 ;  /* 0x00000007ff027e24 */ /* 0x000fe4000f8e00ff */
[----:B------:R-:W-:-:S05]  /*0890*/  IMAD.U32 R3, RZ, RZ, UR5 ;  /* 0x00000005ff037e24 */ /* 0x000fca000f8e00ff */
[----:B------:R-:W2:Y:S01]  /*08a0*/  LDG.E.U8 R2, desc[UR12][R2.64] ;  /* 0x0000000c02027981 */ /* 0x000ea2000c1e1100 */
[----:B------:R-:W-:Y:S02]  /*08b0*/  UIADD3 UR10, UP0, UPT, UR10, -0x1, URZ ;  /* 0xffffffff0a0a7890 */ /* 0x000fe4000ff1e0ff */
[----:B------:R-:W-:Y:S02]  /*08c0*/  UIADD3 UR7, UP1, UPT, UR7, 0x1, URZ ;  /* 0x0000000107077890 */ /* 0x000fe4000ff3e0ff */
[----:B------:R-:W-:Y:S02]  /*08d0*/  UIADD3.X UR6, UPT, UPT, UR6, -0x1, URZ, UP0, !UPT ;  /* 0xffffffff06067890 */ /* 0x000fe400087fe4ff */
[----:B------:R-:W-:Y:S02]  /*08e0*/  UISETP.NE.U32.AND UP0, UPT, UR10, URZ, UPT ;  /* 0x000000ff0a00728c */ /* 0x000fe4000bf05070 */
[----:B------:R-:W-:Y:S02]  /*08f0*/  UIADD3.X UR5, UPT, UPT, URZ, UR5, URZ, UP1, !UPT ;  /* 0x00000005ff057290 */ /* 0x000fe40008ffe4ff */
[----:B------:R-:W-:Y:S01]  /*0900*/  UISETP.NE.AND.EX UP0, UPT, UR6, URZ, UPT, UP0 ;  /* 0x000000ff0600728c */ /* 0x000fe2000bf05300 */
[----:B--2---:R0:W-:Y:S02]  /*0910*/  STL.U8 [R5], R2 ;  /* 0x0000000205007387 */ /* 0x0041e40000100000 */
[----:B0-----:R-:W-:-:S06]  /*0920*/  VIADD R5, R5, 0x1 ;  /* 0x0000000105057836 */ /* 0x001fcc0000000000 */
[----:B------:R-:W-:Y:S05]  /*0930*/  BRA.U UP0, `(.L_x_7) ;  /* 0xfffffffd00d07547 */ /* 0x000fea000b83ffff */
.L_x_4:
[----:B------:R-:W2:Y:S04]  /*0940*/  LDL.U16 R16, [R1+0x8] ;  /* 0x0000080001107983 */ /* 0x000ea80000100400 */
[----:B------:R-:W3:Y:S04]  /*0950*/  LDL.U16 R0, [R1+0xa] ;  /* 0x00000a0001007983 */ /* 0x000ee80000100400 */
[----:B------:R-:W4:Y:S04]  /*0960*/  LDL.U16 R3, [R1+0xc] ;  /* 0x00000c0001037983 */ /* 0x000f280000100400 */
[----:B------:R-:W5:Y:S04]  /*0970*/  LDL.U16 R10, [R1+0xe] ;  /* 0x00000e00010a7983 */ /* 0x000f680000100400 */
[----:B------:R-:W5:Y:S04]  /*0980*/  LDL.U16 R11, [R1+0x10] ;  /* 0x00001000010b7983 */ /* 0x000f680000100400 */
[----:B------:R-:W5:Y:S04]  /*0990*/  LDL.U16 R12, [R1+0x12] ;  /* 0x00001200010c7983 */ /* 0x000f680000100400 */
[----:B------:R-:W5:Y:S01]  /*09a0*/  LDL.U16 R13, [R1+0x14] ;  /* 0x00001400010d7983 */ /* 0x000f620000100400 */
[----:B------:R-:W-:Y:S01]  /*09b0*/  MOV R44, 0x0 ;  /* 0x00000000002c7802 */ /* 0x000fe20000000f00 */
[----:B------:R-:W0:Y:S01]  /*09c0*/  LDCU.64 UR4, c[0x4][0x8] ;  /* 0x01000100ff0477ac */ /* 0x000e220008000a00 */
[----:B------:R-:W-:-:S02]  /*09d0*/  CS2R R6, SRZ ;  /* 0x0000000000067805 */ /* 0x000fc4000001ff00 */
[----:B------:R1:W1:Y:S01]  /*09e0*/  LDC.64 R8, c[0x4][R44] ;  /* 0x010000002c087b82 */ /* 0x0002620000000a00 */
[----:B0-----:R-:W-:Y:S02]  /*09f0*/  IMAD.U32 R4, RZ, RZ, UR4 ;  /* 0x00000004ff047e24 */ /* 0x001fe4000f8e00ff */
[----:B------:R-:W-:Y:S01]  /*0a00*/  IMAD.U32 R5, RZ, RZ, UR5 ;  /* 0x00000005ff057e24 */ /* 0x000fe2000f8e00ff */
[C---:B--2---:R-:W-:Y:S02]  /*0a10*/  PRMT R2, R16.reuse, 0x7770, RZ ;  /* 0x0000777010027816 */ /* 0x044fe400000000ff */
[----:B------:R-:W-:Y:S02]  /*0a20*/  PRMT R16, R16, 0x7771, RZ ;  /* 0x0000777110107816 */ /* 0x000fe400000000ff */
[C---:B---3--:R-:W-:Y:S02]  /*0a30*/  PRMT R17, R0.reuse, 0x7770, RZ ;  /* 0x0000777000117816 */ /* 0x048fe400000000ff */
[----:B------:R-:W-:-:S02]  /*0a40*/  PRMT R18, R0, 0x7771, RZ ;  /* 0x0000777100127816 */ /* 0x000fc400000000ff */
[C---:B----4-:R-:W-:Y:S02]  /*0a50*/  PRMT R19, R3.reuse, 0x7770, RZ ;  /* 0x0000777003137816 */ /* 0x050fe400000000ff */
[----:B------:R-:W-:Y:S02]  /*0a60*/  PRMT R22, R3, 0x7771, RZ ;  /* 0x0000777103167816 */ /* 0x000fe400000000ff */
[C---:B-----5:R-:W-:Y:S02]  /*0a70*/  PRMT R23, R10.reuse, 0x7770, RZ ;  /* 0x000077700a177816 */ /* 0x060fe400000000ff */
[----:B------:R-:W-:Y:S02]  /*0a80*/  PRMT R120, R10, 0x7771, RZ ;  /* 0x000077710a787816 */ /* 0x000fe400000000ff */
[C---:B------:R-:W-:Y:S02]  /*0a90*/  PRMT R24, R11.reuse, 0x7770, RZ ;  /* 0x000077700b187816 */ /* 0x040fe400000000ff */
[----:B------:R-:W-:-:S02]  /*0aa0*/  PRMT R25, R11, 0x7771, RZ ;  /* 0x000077710b197816 */ /* 0x000fc400000000ff */
[C---:B------:R-:W-:Y:S02]  /*0ab0*/  PRMT R26, R12.reuse, 0x7770, RZ ;  /* 0x000077700c1a7816 */ /* 0x040fe400000000ff */
[----:B------:R-:W-:Y:S02]  /*0ac0*/  PRMT R118, R12, 0x7771, RZ ;  /* 0x000077710c767816 */ /* 0x000fe400000000ff */
[C---:B------:R-:W-:Y:S02]  /*0ad0*/  PRMT R27, R13.reuse, 0x7770, RZ ;  /* 0x000077700d1b7816 */ /* 0x040fe400000000ff */
[----:B-1----:R-:W-:-:S07]  /*0ae0*/  PRMT R28, R13, 0x7771, RZ ;  /* 0x000077710d1c7816 */ /* 0x002fce00000000ff */
[----:B------:R-:W-:-:S07]  /*0af0*/  LEPC R20, `(.L_x_8) ;  /* 0x000000001014794e */ /* 0x000fce0000000000 */
[----:B------:R-:W-:Y:S05]  /*0b00*/  CALL.ABS.NOINC R8 ;  /* 0x0000000008007343 */ /* 0x000fea0003c00000 */
.L_x_8:
[----:B------:R-:W-:Y:S01]  /*0b10*/  IMAD.SHL.U32 R2, R2, 0x1000000, RZ ;  /* 0x0100000002027824 */ /* 0x000fe200078e00ff */
[----:B------:R0:W1:Y:S01]  /*0b20*/  LDC.64 R8, c[0x4][R44] ;  /* 0x010000002c087b82 */ /* 0x0000620000000a00 */
[----:B------:R-:W-:Y:S01]  /*0b30*/  IMAD.U32 R3, R16, 0x10000, RZ ;  /* 0x0001000010037824 */ /* 0x000fe200078e00ff */
[----:B------:R-:W2:Y:S01]  /*0b40*/  LDCU.64 UR4, c[0x4][0x10] ;  /* 0x01000200ff0477ac */ /* 0x000ea20008000a00 */
[----:B------:R-:W-:Y:S02]  /*0b50*/  IMAD.SHL.U32 R17, R17, 0x100, RZ ;  /* 0x0000010011117824 */ /* 0x000fe400078e00ff */
[----:B------:R-:W-:Y:S02]  /*0b60*/  IMAD.SHL.U32 R6, R19, 0x1000000, RZ ;  /* 0x0100000013067824 */ /* 0x000fe400078e00ff */
[----:B------:R-:W-:Y:S01]  /*0b70*/  IMAD.U32 R22, R22, 0x10000, RZ ;  /* 0x0001000016167824 */ /* 0x000fe200078e00ff */
[----:B------:R-:W-:Y:S01]  /*0b80*/  LOP3.LUT R3, R17, R3, R2, 0xfe, !PT ;  /* 0x0000000311037212 */ /* 0x000fe200078efe02 */
[----:B------:R-:W-:-:S02]  /*0b90*/  IMAD.SHL.U32 R17, R23, 0x100, RZ ;  /* 0x0000010017117824 */ /* 0x000fc400078e00ff */
[----:B------:R-:W-:Y:S01]  /*0ba0*/  IMAD.SHL.U32 R23, R24, 0x1000000, RZ ;  /* 0x0100000018177824 */ /* 0x000fe200078e00ff */
[----:B------:R-:W-:Y:S01]  /*0bb0*/  LOP3.LUT R2, R3, R18, RZ, 0xfc, !PT ;  /* 0x0000001203027212 */ /* 0x000fe200078efcff */
[----:B------:R-:W-:Y:S01]  /*0bc0*/  IMAD.U32 R0, R25, 0x10000, RZ ;  /* 0x0001000019007824 */ /* 0x000fe200078e00ff */
[----:B------:R-:W-:Y:S01]  /*0bd0*/  LOP3.LUT R17, R17, R22, R6, 0xfe, !PT ;  /* 0x0000001611117212 */ /* 0x000fe200078efe06 */
[----:B------:R-:W-:Y:S02]  /*0be0*/  IMAD.SHL.U32 R3, R26, 0x100, RZ ;  /* 0x000001001a037824 */ /* 0x000fe400078e00ff */
[----:B------:R0:W-:Y:S01]  /*0bf0*/  STL [R1], R2 ;  /* 0x0000000201007387 */ /* 0x0001e20000100800 */
[----:B------:R-:W-:Y:S01]  /*0c00*/  IMAD.SHL.U32 R19, R27, 0x1000000, RZ ;  /* 0x010000001b137824 */ /* 0x000fe200078e00ff */
[----:B------:R-:W-:Y:S01]  /*0c10*/  LOP3.LUT R120, R17, R120, RZ, 0xfc, !PT ;  /* 0x0000007811787212 */ /* 0x000fe200078efcff */
[----:B------:R-:W-:Y:S01]  /*0c20*/  IMAD.U32 R4, R28, 0x10000, RZ ;  /* 0x000100001c047824 */ /* 0x000fe200078e00ff */
[----:B------:R-:W-:Y:S01]  /*0c30*/  LOP3.LUT R23, R3, R0, R23, 0xfe, !PT ;  /* 0x0000000003177212 */ /* 0x000fe200078efe17 */
[----:B--2---:R-:W-:-:S02]  /*0c40*/  IMAD.U32 R5, RZ, RZ, UR5 ;  /* 0x00000005ff057e24 */ /* 0x004fc4000f8e00ff */
[----:B------:R-:W-:Y:S01]  /*0c50*/  IMAD.MOV.U32 R6, RZ, RZ, R115 ;  /* 0x000000ffff067224 */ /* 0x000fe200078e0073 */
[----:B------:R-:W-:Y:S01]  /*0c60*/  LOP3.LUT R19, R19, R4, RZ, 0xfc, !PT ;  /* 0x0000000413137212 */ /* 0x000fe200078efcff */
[----:B------:R-:W-:Y:S01]  /*0c70*/  IMAD.U32 R4, RZ, RZ, UR4 ;  /* 0x00000004ff047e24 */ /* 0x000fe2000f8e00ff */
[----:B------:R-:W-:Y:S01]  /*0c80*/  LOP3.LUT R118, R23, R118, RZ, 0xfc, !PT ;  /* 0x0000007617767212 */ /* 0x000fe200078efcff */
[----:B------:R-:W-:Y:S01]  /*0c90*/  IMAD.MOV.U32 R7, RZ, RZ, R114 ;  /* 0x000000ffff077224 */ /* 0x000fe200078e0072 */
[----:B0-----:R-:W-:-:S07]  /*0ca0*/  LOP3.LUT R116, R19, 0x8000, RZ, 0xfc, !PT ;  /* 0x0000800013747812 */ /* 0x001fce00078efcff */
[----:B------:R-:W-:-:S07]  /*0cb0*/  LEPC R20, `(.L_x_9) ;  /* 0x000000001014794e */ /* 0x000fce0000000000 */
[----:B-1----:R-:W-:Y:S05]  /*0cc0*/  CALL.ABS.NOINC R8 ;  /* 0x0000000008007343 */ /* 0x002fea0003c00000 */
.L_x_9:
[----:B------:R0:W-:Y:S01]  /*0cd0*/  STL [R1], R120 ;  /* 0x0000007801007387 */ /* 0x0001e20000100800 */
[----:B------:R0:W1:Y:S01]  /*0ce0*/  LDC.64 R8, c[0x4][R44] ;  /* 0x010000002c087b82 */ /* 0x0000620000000a00 */
[----:B------:R-:W2:Y:S01]  /*0cf0*/  LDCU.64 UR4, c[0x4][0x18] ;  /* 0x01000300ff0477ac */ /* 0x000ea20008000a00 */
[----:B------:R-:W-:Y:S02]  /*0d00*/  IMAD.MOV.U32 R6, RZ, RZ, R115 ;  /* 0x000000ffff067224 */ /* 0x000fe400078e0073 */
[----:B------:R-:W-:Y:S02]  /*0d10*/  IMAD.MOV.U32 R7, RZ, RZ, R114 ;  /* 0x000000ffff077224 */ /* 0x000fe400078e0072 */
[----:B--2---:R-:W-:Y:S02]  /*0d20*/  IMAD.U32 R4, RZ, RZ, UR4 ;  /* 0x00000004ff047e24 */ /* 0x004fe4000f8e00ff */
[----:B0-----:R-:W-:-:S07]  /*0d30*/  IMAD.U32 R5, RZ, RZ, UR5 ;  /* 0x00000005ff057e24 */ /* 0x001fce000f8e00ff */
[----:B------:R-:W-:-:S07]  /*0d40*/  LEPC R20, `(.L_x_10) ;  /* 0x000000001014794e */ /* 0x000fce0000000000 */
[----:B-1----:R-:W-:Y:S05]  /*0d50*/  CALL.ABS.NOINC R8 ;  /* 0x0000000008007343 */ /* 0x002fea0003c00000 */
.L_x_10:
        /* <DEDUP_REMOVED lines=9> */
.L_x_11:
        /* <DEDUP_REMOVED lines=9> */
.L_x_12:
[----:B------:R0:W1:Y:S01]  /*0e80*/  LDC.64 R8, c[0x4][R44] ;  /* 0x010000002c087b82 */ /* 0x0000620000000a00 */
[----:B------:R-:W2:Y:S01]  /*0e90*/  LDCU.64 UR4, c[0x4][0x30] ;  /* 0x01000600ff0477ac */ /* 0x000ea20008000a00 */
[----:B------:R-:W-:Y:S01]  /*0ea0*/  CS2R R6, SRZ ;  /* 0x0000000000067805 */ /* 0x000fe2000001ff00 */
[----:B--2---:R-:W-:Y:S02]  /*0eb0*/  IMAD.U32 R4, RZ, RZ, UR4 ;  /* 0x00000004ff047e24 */ /* 0x004fe4000f8e00ff */
[----:B0-----:R-:W-:-:S07]  /*0ec0*/  IMAD.U32 R5, RZ, RZ, UR5 ;  /* 0x00000005ff057e24 */ /* 0x001fce000f8e00ff */
[----:B------:R-:W-:-:S07]  /*0ed0*/  LEPC R20, `(.L_x_13) ;  /* 0x000000001014794e */ /* 0x000fce0000000000 */
[----:B-1----:R-:W-:Y:S05]  /*0ee0*/  CALL.ABS.NOINC R8 ;  /* 0x0000000008007343 */ /* 0x002fea0003c00000 */
.L_x_13:
[----:B------:R-:W-:Y:S01]  /*0ef0*/  IMAD.MOV.U32 R8, RZ, RZ, 0x4 ;  /* 0x00000004ff087424 */ /* 0x000fe200078e00ff */
[----:B------:R0:W1:Y:S01]  /*0f00*/  LDC.64 R10, c[0x4][R44] ;  /* 0x010000002c0a7b82 */ /* 0x0000620000000a00 */
[----:B------:R-:W-:Y:S01]  /*0f10*/  IMAD.MOV.U32 R9, RZ, RZ, RZ ;  /* 0x000000ffff097224 */ /* 0x000fe200078e00ff */
[----:B------:R-:W2:Y:S01]  /*0f20*/  LDCU.64 UR4, c[0x4][0x38] ;  /* 0x01000700ff0477ac */ /* 0x000ea20008000a00 */
[----:B------:R-:W-:Y:S02]  /*0f30*/  IMAD.MOV.U32 R6, RZ, RZ, R115 ;  /* 0x000000ffff067224 */ /* 0x000fe400078e0073 */
[----:B------:R-:W-:Y:S01]  /*0f40*/  IMAD.MOV.U32 R7, RZ, RZ, R114 ;  /* 0x000000ffff077224 */ /* 0x000fe200078e0072 */
[----:B------:R0:W-:Y:S01]  /*0f50*/  STL.64 [R1], R8 ;  /* 0x0000000801007387 */ /* 0x0001e20000100a00 */
[----:B--2---:R-:W-:Y:S02]  /*0f60*/  IMAD.U32 R4, RZ, RZ, UR4 ;  /* 0x00000004ff047e24 */ /* 0x004fe4000f8e00ff */
[----:B0-----:R-:W-:-:S07]  /*0f70*/  IMAD.U32 R5, RZ, RZ, UR5 ;  /* 0x00000005ff057e24 */ /* 0x001fce000f8e00ff */
[----:B------:R-:W-:-:S07]  /*0f80*/  LEPC R20, `(.L_x_14) ;  /* 0x000000001014794e */ /* 0x000fce0000000000 */
[----:B-1----:R-:W-:Y:S05]  /*0f90*/  CALL.ABS.NOINC R10 ;  /* 0x000000000a007343 */ /* 0x002fea0003c00000 */
.L_x_14:
        /* <DEDUP_REMOVED lines=11> */
.L_x_15:
        /* <DEDUP_REMOVED lines=11> */
.L_x_16:
        /* <DEDUP_REMOVED lines=11> */
.L_x_17:
        /* <DEDUP_REMOVED lines=11> */
.L_x_18:
        /* <DEDUP_REMOVED lines=11> */
.L_x_19:
        /* <DEDUP_REMOVED lines=11> */
.L_x_20:
        /* <DEDUP_REMOVED lines=11> */
.L_x_21:
        /* <DEDUP_REMOVED lines=11> */
.L_x_22:
        /* <DEDUP_REMOVED lines=11> */
.L_x_23:
        /* <DEDUP_REMOVED lines=11> */
.L_x_24:
[----:B------:R-:W-:Y:S01]  /*1680*/  IMAD.MOV.U32 R0, RZ, RZ, 0x70 ;  /* 0x00000070ff007424 */ /* 0x000fe200078e00ff */
[----:B------:R0:W1:Y:S01]  /*1690*/  LDC.64 R8, c[0x4][R44] ;  /* 0x010000002c087b82 */ /* 0x0000620000000a00 */
[----:B------:R-:W2:Y:S01]  /*16a0*/  LDCU.64 UR4, c[0x4][0x40] ;  /* 0x01000800ff0477ac */ /* 0x000ea20008000a00 */
[----:B------:R-:W-:Y:S02]  /*16b0*/  IMAD.MOV.U32 R6, RZ, RZ, R115 ;  /* 0x000000ffff067224 */ /* 0x000fe400078e0073 */
[----:B------:R0:W-:Y:S01]  /*16c0*/  STL [R1], R0 ;  /* 0x0000000001007387 */ /* 0x0001e20000100800 */
[----:B------:R-:W-:Y:S02]  /*16d0*/  IMAD.MOV.U32 R7, RZ, RZ, R114 ;  /* 0x000000ffff077224 */ /* 0x000fe400078e0072 */
[----:B--2---:R-:W-:Y:S02]  /*16e0*/  IMAD.U32 R4, RZ, RZ, UR4 ;  /* 0x00000004ff047e24 */ /* 0x004fe4000f8e00ff */
[----:B0-----:R-:W-:-:S07]  /*16f0*/  IMAD.U32 R5, RZ, RZ, UR5 ;  /* 0x00000005ff057e24 */ /* 0x001fce000f8e00ff */
[----:B------:R-:W-:-:S07]  /*1700*/  LEPC R20, `(.L_x_25) ;  /* 0x000000001014794e */ /* 0x000fce0000000000 */
[----:B-1----:R-:W-:Y:S05]  /*1710*/  CALL.ABS.NOINC R8 ;  /* 0x0000000008007343 */ /* 0x002fea0003c00000 */
.L_x_25:
[----:B------:R0:W1:Y:S01]  /*1720*/  LDC.64 R8, c[0x4][R44] ;  /* 0x010000002c087b82 */ /* 0x0000620000000a00 */
[----:B------:R-:W2:Y:S01]  /*1730*/  LDCU.64 UR4, c[0x4][0x48] ;  /* 0x01000900ff0477ac */ /* 0x000ea20008000a00 */
[----:B------:R-:W-:Y:S01]  /*1740*/  CS2R R6, SRZ ;  /* 0x0000000000067805 */ /* 0x000fe2000001ff00 */
[----:B--2---:R-:W-:Y:S02]  /*1750*/  IMAD.U32 R4, RZ, RZ, UR4 ;  /* 0x00000004ff047e24 */ /* 0x004fe4000f8e00ff */
[----:B0-----:R-:W-:-:S07]  /*1760*/  IMAD.U32 R5, RZ, RZ, UR5 ;  /* 0x00000005ff057e24 */ /* 0x001fce000f8e00ff */
[----:B------:R-:W-:-:S07]  /*1770*/  LEPC R20, `(.L_x_26) ;  /* 0x000000001014794e */ /* 0x000fce0000000000 */
[----:B-1----:R-:W-:Y:S05]  /*1780*/  CALL.ABS.NOINC R8 ;  /* 0x0000000008007343 */ /* 0x002fea0003c00000 */
.L_x_26:
[--C-:B------:R-:W-:Y:S01]  /*1790*/  SHF.L.W.U32.HI R17, R17, 0xe, R120.reuse ;  /* 0x0000000e11117819 */ /* 0x100fe20000010e78 */
[----:B------:R-:W-:Y:S01]  /*17a0*/  IMAD.MOV.U32 R112, RZ, RZ, 0x10 ;  /* 0x00000010ff707424 */ /* 0x000fe200078e00ff */
[--C-:B------:R-:W-:Y:S01]  /*17b0*/  SHF.L.W.U32.HI R0, R120, 0x19, R120.reuse ;  /* 0x0000001978007819 */ /* 0x100fe20000010e78 */
[----:B------:R0:W1:Y:S01]  /*17c0*/  LDC.64 R8, c[0x4][R44] ;  /* 0x010000002c087b82 */ /* 0x0000620000000a00 */
[----:B------:R-:W-:Y:S01]  /*17d0*/  SHF.R.U32.HI R3, RZ, 0x3, R120 ;  /* 0x00000003ff037819 */ /* 0x000fe20000011678 */
[----:B------:R-:W2:Y:S01]  /*17e0*/  LDCU.64 UR4, c[0x4][0x38] ;  /* 0x01000700ff0477ac */ /* 0x000ea20008000a00 */
[----:B------:R-:W-:Y:S02]  /*17f0*/  IMAD.MOV.U32 R6, RZ, RZ, R115 ;  /* 0x000000ffff067224 */ /* 0x000fe400078e0073 */
[----:B------:R-:W-:Y:S01]  /*1800*/  LOP3.LUT R3, R3, R0, R17, 0x96, !PT ;  /* 0x0000000003037212 */ /* 0x000fe200078e9611 */
[----:B------:R-:W-:-:S04]  /*1810*/  IMAD.MOV.U32 R7, RZ, RZ, R114 ;  /* 0x000000ffff077224 */ /* 0x000fc800078e0072 */
[----:B------:R-:W-:-:S05]  /*1820*/  IMAD.IADD R113, R2, 0x1, R3 ;  /* 0x0000000102717824 */ /* 0x000fca00078e0203 */
[----:B------:R0:W-:Y:S01]  /*1830*/  STL.64 [R1], R112 ;  /* 0x0000007001007387 */ /* 0x0001e20000100a00 */
[----:B--2---:R-:W-:Y:S02]  /*1840*/  IMAD.U32 R4, RZ, RZ, UR4 ;  /* 0x00000004ff047e24 */ /* 0x004fe4000f8e00ff */
[----:B------:R-:W-:-:S07]  /*1850*/  IMAD.U32 R5, RZ, RZ, UR5 ;  /* 0x00000005ff057e24 */ /* 0x000fce000f8e00ff */
[----:B------:R-:W-:-:S07]  /*1860*/  LEPC R20, `(.L_x_27) ;  /* 0x000000001014794e */ /* 0x000fce0000000000 */
[----:B01----:R-:W-:Y:S05]  /*1870*/  CALL.ABS.NOINC R8 ;  /* 0x0000000008007343 */ /* 0x003fea0003c00000 */
.L_x_27:
        /* <DEDUP_REMOVED lines=8> */
[----:B------:R-:W-:-:S03]  /*1900*/  IMAD.MOV.U32 R7, RZ, RZ, R114 ;  /* 0x000000ffff077224 */ /* 0x000fc600078e0072 */
[----:B------:R-:W-:-:S05]  /*1910*/  IADD3 R111, PT, PT, R3, 0x360000, R120 ;  /* 0x00360000036f7810 */ /* 0x000fca0007ffe078 */
[----:B------:R0:W-:Y:S01]  /*1920*/  STL.64 [R1], R110 ;  /* 0x0000006e01007387 */ /* 0x0001e20000100a00 */
[----:B--2---:R-:W-:Y:S02]  /*1930*/  IMAD.U32 R4, RZ, RZ, UR4 ;  /* 0x00000004ff047e24 */ /* 0x004fe4000f8e00ff */
[----:B------:R-:W-:-:S07]  /*1940*/  IMAD.U32 R5, RZ, RZ, UR5 ;  /* 0x00000005ff057e24 */ /* 0x000fce000f8e00ff */
[----:B------:R-:W-:-:S07]  /*1950*/  LEPC R20, `(.L_x_28) ;  /* 0x000000001014794e */ /* 0x000fce0000000000 */
[----:B01----:R-:W-:Y:S05]  /*1960*/  CALL.ABS.NOINC R8 ;  /* 0x0000000008007343 */ /* 0x003fea0003c00000 */
.L_x_28:
[----:B------:R-:W-:Y:S01]  /*1970*/  IMAD.MOV.U32 R7, RZ, RZ, 0x8000 ;  /* 0x00008000ff077424 */ /* 0x000fe200078e00ff */
[--C-:B------:R-:W-:Y:S01]  /*1980*/  SHF.L.W.U32.HI R19, R19, 0xe, R116.reuse ;  /* 0x0000000e13137819 */ /* 0x100fe20000010e74 */
[----:B------:R-:W-:Y:S01]  /*1990*/  IMAD.MOV.U32 R108, RZ, RZ, 0x12 ;  /* 0x00000012ff6c7424 */ /* 0x000fe200078e00ff */
[----:B------:R-:W-:Y:S01]  /*19a0*/  SHF.R.U32.HI R3, RZ, 0x3, R116 ;  /* 0x00000003ff037819 */ /* 0x000fe20000011674 */
[----:B------:R0:W1:Y:S01]  /*19b0*/  LDC.64 R8, c[0x4][R44] ;  /* 0x010000002c087b82 */ /* 0x0000620000000a00 */
[C-C-:B------:R-:W-:Y:S01]  /*19c0*/  SHF.L.W.U32.HI R4, R113.reuse, 0xf, R113.reuse ;  /* 0x0000000f71047819 */ /* 0x140fe20000010e71 */
[----:B------:R-:W2:Y:S01]  /*19d0*/  LDCU.64 UR4, c[0x4][0x38] ;  /* 0x01000700ff0477ac */ /* 0x000ea20008000a00 */
[--C-:B------:R-:W-:Y:S02]  /*19e0*/  SHF.L.W.U32.HI R5, R113, 0xd, R113.reuse ;  /* 0x0000000d71057819 */ /* 0x100fe40000010e71 */
[----:B------:R-:W-:Y:S02]  /*19f0*/  SHF.R.U32.HI R6, RZ, 0xa, R113 ;  /* 0x0000000aff067819 */ /* 0x000fe40000011671 */
[----:B------:R-:W-:Y:S01]  /*1a00*/  SHF.L.W.U32.HI R0, R116, 0x19, R7 ;  /* 0x0000001974007819 */ /* 0x000fe20000010e07 */
[----:B------:R-:W-:Y:S01]  /*1a10*/  IMAD.MOV.U32 R7, RZ, RZ, R114 ;  /* 0x000000ffff077224 */ /* 0x000fe200078e0072 */
[----:B------:R-:W-:Y:S01]  /*1a20*/  LOP3.LUT R4, R6, R4, R5, 0x96, !PT ;  /* 0x0000000406047212 */ /* 0x000fe200078e9605 */
[----:B------:R-:W-:Y:S01]  /*1a30*/  IMAD.MOV.U32 R6, RZ, RZ, R115 ;  /* 0x000000ffff067224 */ /* 0x000fe200078e0073 */
[----:B------:R-:W-:-:S04]  /*1a40*/  LOP3.LUT R3, R3, R0, R19, 0x96, !PT ;  /* 0x0000000003037212 */ /* 0x000fc800078e9613 */
[----:B------:R-:W-:-:S05]  /*1a50*/  IADD3 R109, PT, PT, R4, R3, R118 ;  /* 0x00000003046d7210 */ /* 0x000fca0007ffe076 */
[----:B------:R0:W-:Y:S01]  /*1a60*/  STL.64 [R1], R108 ;  /* 0x0000006c01007387 */ /* 0x0001e20000100a00 */
[----:B--2---:R-:W-:Y:S02]  /*1a70*/  IMAD.U32 R4, RZ, RZ, UR4 ;  /* 0x00000004ff047e24 */ /* 0x004fe4000f8e00ff */
[----:B------:R-:W-:-:S07]  /*1a80*/  IMAD.U32 R5, RZ, RZ, UR5 ;  /* 0x00000005ff057e24 */ /* 0x000fce000f8e00ff */
[----:B------:R-:W-:-:S07]  /*1a90*/  LEPC R20, `(.L_x_29) ;  /* 0x000000001014794e */ /* 0x000fce0000000000 */
[----:B01----:R-:W-:Y:S05]  /*1aa0*/  CALL.ABS.NOINC R8 ;  /* 0x0000000008007343 */ /* 0x003fea0003c00000 */
.L_x_29:
[C-C-:B------:R-:W-:Y:S01]  /*1ab0*/  SHF.L.W.U32.HI R0, R111.reuse, 0xf, R111.reuse ;  /* 0x0000000f6f007819 */ /* 0x140fe20000010e6f */
        /* <DEDUP_REMOVED lines=14> */
.L_x_30:
        /* <DEDUP_REMOVED lines=9> */
[----:B------:R0:W-:Y:S01]  /*1c30*/  STL.64 [R1], R104 ;  /* 0x0000006801007387 */ /* 0x0001e20000100a00 */
[----:B--2---:R-:W-:Y:S02]  /*1c40*/  IMAD.U32 R4, RZ, RZ, UR4 ;  /* 0x00000004ff047e24 */ /* 0x004fe4000f8e00ff */
[----:B0-----:R-:W-:-:S07]  /*1c50*/  IMAD.U32 R5, RZ, RZ, UR5 ;  /* 0x00000005ff057e24 */ /* 0x001fce000f8e00ff */
[----:B------:R-:W-:-:S07]  /*1c60*/  LEPC R20, `(.L_x_31) ;  /* 0x000000001014794e */ /* 0x000fce0000000000 */
[----:B-1----:R-:W-:Y:S05]  /*1c70*/  CALL.ABS.NOINC R8 ;  /* 0x0000000008007343 */ /* 0x002fea0003c00000 */
.L_x_31:
        /* <DEDUP_REMOVED lines=14> */
.L_x_32:
        /* <DEDUP_REMOVED lines=9> */
[----:B------:R-:W-:-:S05]  /*1df0*/  VIADD R101, R0, 0x70 ;  /* 0x0000007000657836 */ /* 0x000fca0000000000 */
[----:B------:R0:W-:Y:S01]  /*1e00*/  STL.64 [R1], R100 ;  /* 0x0000006401007387 */ /* 0x0001e20000100a00 */
[----:B--2---:R-:W-:Y:S02]  /*1e10*/  IMAD.U32 R4, RZ, RZ, UR4 ;  /* 0x00000004ff047e24 */ /* 0x004fe4000f8e00ff */
[----:B------:R-:W-:-:S07]  /*1e20*/  IMAD.U32 R5, RZ, RZ, UR5 ;  /* 0x00000005ff057e24 */ /* 0x000fce000f8e00ff */
[----:B------:R-:W-:-:S07]  /*1e30*/  LEPC R20, `(.L_x_33) ;  /* 0x000000001014794e */ /* 0x000fce0000000000 */
[----:B01----:R-:W-:Y:S05]  /*1e40*/  CALL.ABS.NOINC R8 ;  /* 0x0000000008007343 */ /* 0x003fea0003c00000 */
.L_x_33:
        /* <DEDUP_REMOVED lines=15> */
.L_x_34:
        /* <DEDUP_REMOVED lines=15> */
.L_x_35:
        /* <DEDUP_REMOVED lines=15> */
.L_x_36:
        /* <DEDUP_REMOVED lines=15> */
.L_x_37:
        /* <DEDUP_REMOVED lines=15> */
.L_x_38:
        /* <DEDUP_REMOVED lines=15> */
.L_x_39:
        /* <DEDUP_REMOVED lines=15> */
.L_x_40:
        /* <DEDUP_REMOVED lines=9> */
[----:B------:R-:W-:-:S05]  /*2570*/  IADD3 R85, PT, PT, R99, -0x1fe3fff2, R0 ;  /* 0xe01c000e63557810 */ /* 0x000fca0007ffe000 */
[----:B------:R0:W-:Y:S01]  /*2580*/  STL.64 [R1], R84 ;  /* 0x0000005401007387 */ /* 0x0001e20000100a00 */
[----:B--2---:R-:W-:Y:S02]  /*2590*/  IMAD.U32 R4, RZ, RZ, UR4 ;  /* 0x00000004ff047e24 */ /* 0x004fe4000f8e00ff */
[----:B------:R-:W-:-:S07]  /*25a0*/  IMAD.U32 R5, RZ, RZ, UR5 ;  /* 0x00000005ff057e24 */ /* 0x000fce000f8e00ff */
[----:B------:R-:W-:-:S07]  /*25b0*/  LEPC R20, `(.L_x_41) ;  /* 0x000000001014794e */ /* 0x000fce0000000000 */
[----:B01----:R-:W-:Y:S05]  /*25c0*/  CALL.ABS.NOINC R8 ;  /* 0x0000000008007343 */ /* 0x003fea0003c00000 */
.L_x_41:
[C-C-:B------:R-:W-:Y:S01]  /*25d0*/  SHF.L.W.U32.HI R0, R113.reuse, 0x19, R113.reuse ;  /* 0x0000001971007819 */ /* 0x140fe20000010e71 */
[----:B------:R-:W-:Y:S01]  /*25e0*/  IMAD.MOV.U32 R82, RZ, RZ, 0x1f ;  /* 0x0000001fff527424 */ /* 0x000fe200078e00ff */
[--C-:B------:R-:W-:Y:S01]  /*25f0*/  SHF.L.W.U32.HI R3, R113, 0xe, R113.reuse ;  /* 0x0000000e71037819 */ /* 0x100fe20000010e71 */
[----:B------:R0:W1:Y:S01]  /*2600*/  LDC.64 R8, c[0x4][R44] ;  /* 0x010000002c087b82 */ /* 0x0000620000000a00 */
[----:B------:R-:W-:Y:S01]  /*2610*/  SHF.R.U32.HI R4, RZ, 0x3, R113 ;  /* 0x00000003ff047819 */ /* 0x000fe20000011671 */
[----:B------:R-:W2:Y:S01]  /*2620*/  LDCU.64 UR4, c[0x4][0x38] ;  /* 0x01000700ff0477ac */ /* 0x000ea20008000a00 */
[C-C-:B------:R-:W-:Y:S02]  /*2630*/  SHF.L.W.U32.HI R5, R87.reuse, 0xf, R87.reuse ;  /* 0x0000000f57057819 */ /* 0x140fe40000010e57 */
[--C-:B------:R-:W-:Y:S02]  /*2640*/  SHF.L.W.U32.HI R6, R87, 0xd, R87.reuse ;  /* 0x0000000d57067819 */ /* 0x100fe40000010e57 */
[----:B------:R-:W-:-:S02]  /*2650*/  SHF.R.U32.HI R7, RZ, 0xa, R87 ;  /* 0x0000000aff077819 */ /* 0x000fc40000011657 */
[----:B------:R-:W-:Y:S02]  /*2660*/  LOP3.LUT R0, R4, R0, R3, 0x96, !PT ;  /* 0x0000000004007212 */ /* 0x000fe400078e9603 */
[----:B------:R-:W-:Y:S01]  /*2670*/  LOP3.LUT R5, R7, R5, R6, 0x96, !PT ;  /* 0x0000000507057212 */ /* 0x000fe200078e9606 */
[----:B------:R-:W-:Y:S02]  /*2680*/  IMAD.MOV.U32 R6, RZ, RZ, R115 ;  /* 0x000000ffff067224 */ /* 0x000fe400078e0073 */
[----:B------:R-:W-:Y:S01]  /*2690*/  IMAD.MOV.U32 R7, RZ, RZ, R114 ;  /* 0x000000ffff077224 */ /* 0x000fe200078e0072 */
[----:B------:R-:W-:-:S05]  /*26a0*/  IADD3 R0, PT, PT, R5, R0, R97 ;  /* 0x0000000005007210 */ /* 0x000fca0007ffe061 */
[----:B------:R-:W-:Y:S02]  /*26b0*/  VIADD R83, R0, 0x70 ;  /* 0x0000007000537836 */ /* 0x000fe40000000000 */
[----:B--2---:R-:W-:Y:S02]  /*26c0*/  IMAD.U32 R4, RZ, RZ, UR4 ;  /* 0x00000004ff047e24 */ /* 0x004fe4000f8e00ff */
[----:B------:R-:W-:Y:S01]  /*26d0*/  IMAD.U32 R5, RZ, RZ, UR5 ;  /* 0x00000005ff057e24 */ /* 0x000fe2000f8e00ff */
[----:B------:R0:W-:Y:S06]  /*26e0*/  STL.64 [R1], R82 ;  /* 0x0000005201007387 */ /* 0x0001ec0000100a00 */
[----:B------:R-:W-:-:S07]  /*26f0*/  LEPC R20, `(.L_x_42) ;  /* 0x000000001014794e */ /* 0x000fce0000000000 */
[----:B01----:R-:W-:Y:S05]  /*2700*/  CALL.ABS.NOINC R8 ;  /* 0x0000000008007343 */ /* 0x003fea0003c00000 */
.L_x_42:
        /* <DEDUP_REMOVED lines=11> */
[----:B------:R-:W-:Y:S01]  /*27c0*/  IMAD.MOV.U32 R6, RZ, RZ, R115 ;  /* 0x000000ffff067224 */ /* 0x000fe200078e0073 */
[----:B------:R-:W-:Y:S01]  /*27d0*/  IADD3 R0, PT, PT, R95, R0, R113 ;  /* 0x000000005f007210 */ /* 0x000fe20007ffe071 */
[----:B------:R-:W-:-:S04]  /*27e0*/  IMAD.MOV.U32 R7, RZ, RZ, R114 ;  /* 0x000000ffff077224 */ /* 0x000fc800078e0072 */
[----:B------:R-:W-:Y:S02]  /*27f0*/  IMAD.IADD R81, R5, 0x1, R0 ;  /* 0x0000000105517824 */ /* 0x000fe400078e0200 */
[----:B--2---:R-:W-:Y:S02]  /*2800*/  IMAD.U32 R4, RZ, RZ, UR4 ;  /* 0x00000004ff047e24 */ /* 0x004fe4000f8e00ff */
[----:B------:R-:W-:Y:S01]  /*2810*/  IMAD.U32 R5, RZ, RZ, UR5 ;  /* 0x00000005ff057e24 */ /* 0x000fe2000f8e00ff */
[----:B------:R0:W-:Y:S06]  /*2820*/  STL.64 [R1], R80 ;  /* 0x0000005001007387 */ /* 0x0001ec0000100a00 */
[----:B------:R-:W-:-:S07]  /*2830*/  LEPC R20, `(.L_x_43) ;  /* 0x000000001014794e */ /* 0x000fce0000000000 */
[----:B01----:R-:W-:Y:S05]  /*2840*/  CALL.ABS.NOINC R8 ;  /* 0x0000000008007343 */ /* 0x003fea0003c00000 */
.L_x_43:
        /* <DEDUP_REMOVED lines=20> */
.L_x_44:
        /* <DEDUP_REMOVED lines=20> */
.L_x_45:
        /* <DEDUP_REMOVED lines=20> */
.L_x_46:
        /* <DEDUP_REMOVED lines=20> */
.L_x_47:
        /* <DEDUP_REMOVED lines=20> */
.L_x_48:
        /* <DEDUP_REMOVED lines=20> */
.L_x_49:
        /* <DEDUP_REMOVED lines=20> */
.L_x_50:
        /* <DEDUP_REMOVED lines=20> */
.L_x_51:
        /* <DEDUP_REMOVED lines=20> */
.L_x_52:
        /* <DEDUP_REMOVED lines=20> */
.L_x_53:
        /* <DEDUP_REMOVED lines=20> */
.L_x_54:
        /* <DEDUP_REMOVED lines=20> */
.L_x_55:
        /* <DEDUP_REMOVED lines=20> */
.L_x_56:
        /* <DEDUP_REMOVED lines=20> */
.L_x_57:
        /* <DEDUP_REMOVED lines=20> */
.L_x_58:
        /* <DEDUP_REMOVED lines=20> */
.L_x_59:
        /* <DEDUP_REMOVED lines=20> */
.L_x_60:
        /* <DEDUP_REMOVED lines=20> */
.L_x_61:
[C-C-:B------:R-:W-:Y:S01]  /*3ed0*/  SHF.L.W.U32.HI R0, R73.reuse, 0x19, R73.reuse ;  /* 0x0000001949007819 */ /* 0x140fe20000010e49 */
[----:B------:R-:W-:Y:S01]  /*3ee0*/  IMAD.MOV.U32 R42, RZ, RZ, 0x33 ;  /* 0x00000033ff2a7424 */ /* 0x000fe200078e00ff */
[--C-:B------:R-:W-:Y:S01]  /*3ef0*/  SHF.L.W.U32.HI R3, R73, 0xe, R73.reuse ;  /* 0x0000000e49037819 */ /* 0x100fe20000010e49 */
[----:B------:R-:W0:Y:S01]  /*3f00*/  LDC.64 R44, c[0x4][R44] ;  /* 0x010000002c2c7b82 */ /* 0x000e220000000a00 */
[----:B------:R-:W-:Y:S01]  /*3f10*/  SHF.R.U32.HI R4, RZ, 0x3, R73 ;  /* 0x00000003ff047819 */ /* 0x000fe20000011649 */
[----:B------:R-:W1:Y:S01]  /*3f20*/  LDCU.64 UR4, c[0x4][0x38] ;  /* 0x01000700ff0477ac */ /* 0x000e620008000a00 */
        /* <DEDUP_REMOVED lines=9> */
[----:B-1----:R-:W-:Y:S02]  /*3fc0*/  IMAD.U32 R4, RZ, RZ, UR4 ;  /* 0x00000004ff047e24 */ /* 0x002fe4000f8e00ff */
[----:B------:R-:W-:Y:S01]  /*3fd0*/  IMAD.U32 R5, RZ, RZ, UR5 ;  /* 0x00000005ff057e24 */ /* 0x000fe2000f8e00ff */
[----:B------:R1:W-:Y:S06]  /*3fe0*/  STL.64 [R1], R42 ;  /* 0x0000002a01007387 */ /* 0x0003ec0000100a00 */
[----:B------:R-:W-:-:S07]  /*3ff0*/  LEPC R20, `(.L_x_62) ;  /* 0x000000001014794e */ /* 0x000fce0000000000 */
[----:B01----:R-:W-:Y:S05]  /*4000*/  CALL.ABS.NOINC R44 ;  /* 0x000000002c007343 */ /* 0x003fea0003c00000 */
.L_x_62:
[C-C-:B------:R-:W-:Y:S01]  /*4010*/  SHF.L.W.U32.HI R0, R71.reuse, 0x19, R71.reuse ;  /* 0x0000001947007819 */ /* 0x140fe20000010e47 */
[----:B------:R-:W-:Y:S01]  /*4020*/  IMAD.MOV.U32 R44, RZ, RZ, 0x34 ;  /* 0x00000034ff2c7424 */ /* 0x000fe200078e00ff */
[--C-:B------:R-:W-:Y:S01]  /*4030*/  SHF.L.W.U32.HI R3, R71, 0xe, R71.reuse ;  /* 0x0000000e47037819 */ /* 0x100fe20000010e47 */
[----:B------:R-:W0:Y:S01]  /*4040*/  LDCU.64 UR4, c[0x4][0x38] ;  /* 0x01000700ff0477ac */ /* 0x000e220008000a00 */
[----:B------:R-:W-:Y:S02]  /*4050*/  SHF.R.U32.HI R4, RZ, 0x3, R71 ;  /* 0x00000003ff047819 */ /* 0x000fe40000011647 */
[C-C-:B------:R-:W-:Y:S02]  /*4060*/  SHF.L.W.U32.HI R5, R41.reuse, 0xf, R41.reuse ;  /* 0x0000000f29057819 */ /* 0x140fe40000010e29 */
[--C-:B------:R-:W-:Y:S02]  /*4070*/  SHF.L.W.U32.HI R6, R41, 0xd, R41.reuse ;  /* 0x0000000d29067819 */ /* 0x100fe40000010e29 */
[----:B------:R-:W-:-:S02]  /*4080*/  SHF.R.U32.HI R7, RZ, 0xa, R41 ;  /* 0x0000000aff077819 */ /* 0x000fc40000011629 */
[----:B------:R-:W-:Y:S02]  /*4090*/  LOP3.LUT R0, R4, R0, R3, 0x96, !PT ;  /* 0x0000000004007212 */ /* 0x000fe400078e9603 */
[----:B------:R-:W-:Y:S01]  /*40a0*/  LOP3.LUT R5, R7, R5, R6, 0x96, !PT ;  /* 0x0000000507057212 */ /* 0x000fe200078e9606 */
[----:B------:R-:W-:Y:S01]  /*40b0*/  IMAD.MOV.U32 R6, RZ, RZ, R115 ;  /* 0x000000ffff067224 */ /* 0x000fe200078e0073 */
[----:B------:R-:W-:Y:S01]  /*40c0*/  IADD3 R0, PT, PT, R31, R0, R73 ;  /* 0x000000001f007210 */ /* 0x000fe20007ffe049 */
[----:B------:R-:W-:Y:S01]  /*40d0*/  IMAD.MOV.U32 R7, RZ, RZ, R114 ;  /* 0x000000ffff077224 */ /* 0x000fe200078e0072 */
[----:B------:R-:W-:-:S03]  /*40e0*/  MOV R16, 0x0 ;  /* 0x0000000000107802 */ /* 0x000fc60000000f00 */
[----:B------:R-:W-:Y:S01]  /*40f0*/  IMAD.IADD R45, R5, 0x1, R0 ;  /* 0x00000001052d7824 */ /* 0x000fe200078e0200 */
[----:B------:R1:W2:Y:S01]  /*4100*/  LDC.64 R8, c[0x4][R16] ;  /* 0x0100000010087b82 */ /* 0x0002a20000000a00 */
[----:B0-----:R-:W-:Y:S02]  /*4110*/  IMAD.U32 R4, RZ, RZ, UR4 ;  /* 0x00000004ff047e24 */ /* 0x001fe4000f8e00ff */
[----:B------:R-:W-:Y:S01]  /*4120*/  IMAD.U32 R5, RZ, RZ, UR5 ;  /* 0x00000005ff057e24 */ /* 0x000fe2000f8e00ff */
[----:B------:R1:W-:Y:S06]  /*4130*/  STL.64 [R1], R44 ;  /* 0x0000002c01007387 */ /* 0x0003ec0000100a00 */
[----:B------:R-:W-:-:S07]  /*4140*/  LEPC R20, `(.L_x_63) ;  /* 0x000000001014794e */ /* 0x000fce0000000000 */
[----:B-12---:R-:W-:Y:S05]  /*4150*/  CALL.ABS.NOINC R8 ;  /* 0x0000000008007343 */ /* 0x006fea0003c00000 */
.L_x_63:
        /* <DEDUP_REMOVED lines=20> */
.L_x_64:
        /* <DEDUP_REMOVED lines=20> */
.L_x_65:
        /* <DEDUP_REMOVED lines=20> */
.L_x_66:
        /* <DEDUP_REMOVED lines=20> */
.L_x_67:
        /* <DEDUP_REMOVED lines=20> */
.L_x_68:
        /* <DEDUP_REMOVED lines=20> */
.L_x_69:
        /* <DEDUP_REMOVED lines=20> */
.L_x_70:
        /* <DEDUP_REMOVED lines=20> */
.L_x_71:
        /* <DEDUP_REMOVED lines=20> */
.L_x_72:
        /* <DEDUP_REMOVED lines=20> */
.L_x_73:
        /* <DEDUP_REMOVED lines=20> */
.L_x_74:
[----:B------:R0:W1:Y:S01]  /*4f20*/  LDC.64 R8, c[0x4][R16] ;  /* 0x0100000010087b82 */ /* 0x0000620000000a00 */
[----:B------:R-:W2:Y:S01]  /*4f30*/  LDCU.64 UR4, c[0x4][0x50] ;  /* 0x01000a00ff0477ac */ /* 0x000ea20008000a00 */
[----:B------:R-:W-:Y:S01]  /*4f40*/  CS2R R6, SRZ ;  /* 0x0000000000067805 */ /* 0x000fe2000001ff00 */
[----:B--2---:R-:W-:Y:S02]  /*4f50*/  IMAD.U32 R4, RZ, RZ, UR4 ;  /* 0x00000004ff047e24 */ /* 0x004fe4000f8e00ff */
[----:B0-----:R-:W-:-:S07]  /*4f60*/  IMAD.U32 R5, RZ, RZ, UR5 ;  /* 0x00000005ff057e24 */ /* 0x001fce000f8e00ff */
[----:B------:R-:W-:-:S07]  /*4f70*/  LEPC R20, `(.L_x_75) ;  /* 0x000000001014794e */ /* 0x000fce0000000000 */
[----:B-1----:R-:W-:Y:S05]  /*4f80*/  CALL.ABS.NOINC R8 ;  /* 0x0000000008007343 */ /* 0x002fea0003c00000 */
.L_x_75:
[----:B------:R-:W0:Y:S01]  /*4f90*/  LDC.64 R4, c[0x3][RZ] ;  /* 0x00c00000ff047b82 */ /* 0x000e220000000a00 */
[----:B------:R-:W-:Y:S01]  /*4fa0*/  UMOV UR4, 0x510e527f ;  /* 0x510e527f00047882 */ /* 0x000fe20000000000 */
[----:B------:R-:W-:Y:S01]  /*4fb0*/  UMOV UR5, 0x1f83d9ab ;  /* 0x1f83d9ab00057882 */ /* 0x000fe20000000000 */
[----:B------:R-:W-:Y:S01]  /*4fc0*/  IMAD.MOV.U32 R9, RZ, RZ, 0x3c6ef372 ;  /* 0x3c6ef372ff097424 */ /* 0x000fe200078e00ff */
[----:B------:R-:W-:-:S04]  /*4fd0*/  ULOP3.LUT UR4, UR4, 0x9b05688c, UR5, 0xca, !UPT ;  /* 0x9b05688c04047892 */ /* 0x000fc8000f8eca05 */
[----:B------:R-:W-:-:S06]  /*4fe0*/  UIADD3 UR4, UPT, UPT, UR4, 0x3587272b, URZ ;  /* 0x3587272b04047890 */ /* 0x000fcc000fffe0ff */
[----:B0-----:R-:W-:Y:S01]  /*4ff0*/  IADD3 R6, PT, PT, R2, UR4, R4 ;  /* 0x0000000402067c10 */ /* 0x001fe2000fffe004 */
[----:B------:R-:W-:-:S04]  /*5000*/  IMAD.MOV.U32 R4, RZ, RZ, -0x64fa9774 ;  /* 0x9b05688cff047424 */ /* 0x000fc800078e00ff */
[----:B------:R-:W0:Y:S01]  /*5010*/  LDCU.128 UR4, c[0x3][0x10] ;  /* 0x00c00200ff0477ac */ /* 0x000e220008000c00 */
[----:B------:R-:W-:-:S05]  /*5020*/  VIADD R7, R6, 0x130c253 ;  /* 0x0130c25306077836 */ /* 0x000fca0000000000 */
[C-C-:B------:R-:W-:Y:S02]  /*5030*/  SHF.R.W.U32 R0, R7.reuse, 0x6, R7.reuse ;  /* 0x0000000607007819 */ /* 0x140fe40000001e07 */
[C-C-:B------:R-:W-:Y:S02]  /*5040*/  SHF.R.W.U32 R3, R7.reuse, 0xb, R7.reuse ;  /* 0x0000000b07037819 */ /* 0x140fe40000001e07 */
[C---:B------:R-:W-:Y:S02]  /*5050*/  SHF.R.W.U32 R2, R7.reuse, 0x19, R7 ;  /* 0x0000001907027819 */ /* 0x040fe40000001e07 */
[----:B------:R-:W-:Y:S02]  /*5060*/  LOP3.LUT R4, R7, 0x510e527f, R4, 0xca, !PT ;  /* 0x510e527f07047812 */ /* 0x000fe400078eca04 */
[----:B------:R-:W-:Y:S02]  /*5070*/  LOP3.LUT R0, R2, R0, R3, 0x96, !PT ;  /* 0x0000000002007212 */ /* 0x000fe400078e9603 */
[----:B------:R-:W1:Y:S02]  /*5080*/  LDC.64 R2, c[0x3][0x8] ;  /* 0x00c00200ff027b82 */ /* 0x000e640000000a00 */
[----:B------:R-:W-:-:S05]  /*5090*/  IADD3 R5, PT, PT, R0, R5, R4 ;  /* 0x0000000500057210 */ /* 0x000fca0007ffe004 */
[----:B------:R-:W-:-:S04]  /*50a0*/  IMAD.IADD R120, R120, 0x1, R5 ;  /* 0x0000000178787824 */ /* 0x000fc800078e0205 */
[----:B------:R-:W-:-:S05]  /*50b0*/  VIADD R4, R120, 0x5bf2cd1d ;  /* 0x5bf2cd1d78047836 */ /* 0x000fca0000000000 */
[C-C-:B------:R-:W-:Y:S02]  /*50c0*/  SHF.R.W.U32 R0, R4.reuse, 0x6, R4.reuse ;  /* 0x0000000604007819 */ /* 0x140fe40000001e04 */
[C-C-:B------:R-:W-:Y:S02]  /*50d0*/  SHF.R.W.U32 R5, R4.reuse, 0xb, R4.reuse ;  /* 0x0000000b04057819 */ /* 0x140fe40000001e04 */
[----:B------:R-:W-:-:S04]  /*50e0*/  SHF.R.W.U32 R8, R4, 0x19, R4 ;  /* 0x0000001904087819 */ /* 0x000fc80000001e04 */
[----:B------:R-:W-:Y:S02]  /*50f0*/  LOP3.LUT R5, R8, R0, R5, 0x96, !PT ;  /* 0x0000000008057212 */ /* 0x000fe400078e9605 */
[----:B------:R-:W-:-:S04]  /*5100*/  LOP3.LUT R0, R4, 0x510e527f, R7, 0xac, !PT ;  /* 0x510e527f04007812 */ /* 0x000fc800078eac07 */
[----:B-1----:R-:W-:Y:S01]  /*5110*/  IADD3 R5, PT, PT, R5, R2, R0 ;  /* 0x0000000205057210 */ /* 0x002fe20007ffe000 */
[----:B------:R-:W-:-:S04]  /*5120*/  IMAD.MOV.U32 R0, RZ, RZ, 0x6a09e667 ;  /* 0x6a09e667ff007424 */ /* 0x000fc800078e00ff */
[----:B------:R-:W-:Y:S01]  /*5130*/  IMAD.IADD R118, R118, 0x1, R5 ;  /* 0x0000000176767824 */ /* 0x000fe200078e0205 */
[----:B------:R-:W-:Y:S01]  /*5140*/  LOP3.LUT R5, R0, 0xbb67ae85, R9, 0xe8, !PT ;  /* 0xbb67ae8500057812 */ /* 0x000fe200078ee809 */
[----:B------:R-:W-:Y:S02]  /*5150*/  IMAD.MOV.U32 R9, RZ, RZ, -0x4498517b ;  /* 0xbb67ae85ff097424 */ /* 0x000fe400078e00ff */
[----:B------:R-:W-:Y:S01]  /*5160*/  VIADD R0, R118, 0x566d1711 ;  /* 0x566d171176007836 */ /* 0x000fe20000000000 */
[----:B------:R-:W-:-:S04]  /*5170*/  IADD3 R2, PT, PT, R6, -0x31df4b82, R5 ;  /* 0xce20b47e06027810 */ /* 0x000fc80007ffe005 */
[--C-:B------:R-:W-:Y:S01]  /*5180*/  SHF.R.W.U32 R5, R0, 0x6, R0.reuse ;  /* 0x0000000600057819 */ /* 0x100fe20000001e00 */
[----:B------:R-:W-:Y:S01]  /*5190*/  VIADD R2, R2, 0x5be0cd19 ;  /* 0x5be0cd1902027836 */ /* 0x000fe20000000000 */
[C-C-:B------:R-:W-:Y:S02]  /*51a0*/  SHF.R.W.U32 R6, R0.reuse, 0xb, R0.reuse ;  /* 0x0000000b00067819 */ /* 0x140fe40000001e00 */
[----:B------:R-:W-:-:S04]  /*51b0*/  SHF.R.W.U32 R8, R0, 0x19, R0 ;  /* 0x0000001900087819 */ /* 0x000fc80000001e00 */
[----:B------:R-:W-:Y:S02]  /*51c0*/  LOP3.LUT R6, R8, R5, R6, 0x96, !PT ;  /* 0x0000000508067212 */ /* 0x000fe400078e9606 */
[----:B------:R-:W-:-:S04]  /*51d0*/  LOP3.LUT R5, R0, R4, R7, 0xca, !PT ;  /* 0x0000000400057212 */ /* 0x000fc800078eca07 */
[----:B------:R-:W-:Y:S02]  /*51e0*/  IADD3 R5, PT, PT, R6, R3, R5 ;  /* 0x0000000306057210 */ /* 0x000fe40007ffe005 */
[C-C-:B------:R-:W-:Y:S02]  /*51f0*/  SHF.R.W.U32 R3, R2.reuse, 0x2, R2.reuse ;  /* 0x0000000202037819 */ /* 0x140fe40000001e02 */
[--C-:B------:R-:W-:Y:S01]  /*5200*/  SHF.R.W.U32 R6, R2, 0xd, R2.reuse ;  /* 0x0000000d02067819 */ /* 0x100fe20000001e02 */
[----:B------:R-:W-:Y:S01]  /*5210*/  IMAD.IADD R116, R116, 0x1, R5 ;  /* 0x0000000174747824 */ /* 0x000fe200078e0205 */
[----:B------:R-:W-:-:S04]  /*5220*/  SHF.R.W.U32 R5, R2, 0x16, R2 ;  /* 0x0000001602057819 */ /* 0x000fc80000001e02 */
[----:B------:R-:W-:Y:S01]  /*5230*/  LOP3.LUT R5, R5, R3, R6, 0x96, !PT ;  /* 0x0000000305057212 */ /* 0x000fe200078e9606 */
[----:B------:R-:W-:Y:S01]  /*5240*/  VIADD R3, R116, 0xbb1838e6 ;  /* 0xbb1838e674037836 */ /* 0x000fe20000000000 */
[----:B------:R-:W-:-:S04]  /*5250*/  LOP3.LUT R6, R2, 0x6a09e667, R9, 0xe8, !PT ;  /* 0x6a09e66702067812 */ /* 0x000fc800078ee809 */
[----:B------:R-:W-:Y:S02]  /*5260*/  IADD3 R5, PT, PT, R120, R6, R5 ;  /* 0x0000000678057210 */ /* 0x000fe40007ffe005 */
[C-C-:B------:R-:W-:Y:S02]  /*5270*/  SHF.R.W.U32 R6, R3.reuse, 0x6, R3.reuse ;  /* 0x0000000603067819 */ /* 0x140fe40000001e03 */
[--C-:B------:R-:W-:Y:S01]  /*5280*/  SHF.R.W.U32 R9, R3, 0xb, R3.reuse ;  /* 0x0000000b03097819 */ /* 0x100fe20000001e03 */
[----:B------:R-:W-:Y:S01]  /*5290*/  VIADD R5, R5, 0x1f83d9ab ;  /* 0x1f83d9ab05057836 */ /* 0x000fe20000000000 */
[----:B------:R-:W-:-:S04]  /*52a0*/  SHF.R.W.U32 R8, R3, 0x19, R3 ;  /* 0x0000001903087819 */ /* 0x000fc80000001e03 */
[----:B------:R-:W-:Y:S02]  /*52b0*/  LOP3.LUT R6, R8, R6, R9, 0x96, !PT ;  /* 0x0000000608067212 */ /* 0x000fe400078e9609 */
[----:B------:R-:W-:Y:S02]  /*52c0*/  LOP3.LUT R8, R3, R0, R4, 0xca, !PT ;  /* 0x0000000003087212 */ /* 0x000fe400078eca04 */
[C---:B------:R-:W-:Y:S02]  /*52d0*/  SHF.R.W.U32 R9, R5.reuse, 0xd, R5 ;  /* 0x0000000d05097819 */ /* 0x040fe40000001e05 */
[----:B------:R-:W-:Y:S02]  /*52e0*/  IADD3 R7, PT, PT, R8, R6, R7 ;  /* 0x0000000608077210 */ /* 0x000fe40007ffe007 */
[C-C-:B------:R-:W-:Y:S02]  /*52f0*/  SHF.R.W.U32 R6, R5.reuse, 0x2, R5.reuse ;  /* 0x0000000205067819 */ /* 0x140fe40000001e05 */
[----:B------:R-:W-:Y:S01]  /*5300*/  SHF.R.W.U32 R8, R5, 0x16, R5 ;  /* 0x0000001605087819 */ /* 0x000fe20000001e05 */
[----:B0-----:R-:W-:-:S03]  /*5310*/  VIADD R7, R7, UR4 ;  /* 0x0000000407077c36 */ /* 0x001fc60008000000 */
[----:B------:R-:W-:Y:S01]  /*5320*/  LOP3.LUT R9, R8, R6, R9, 0x96, !PT ;  /* 0x0000000608097212 */ /* 0x000fe200078e9609 */
[----:B------:R-:W-:Y:S01]  /*5330*/  IMAD.IADD R6, R2, 0x1, R7 ;  /* 0x0000000102067824 */ /* 0x000fe200078e0207 */
        /* <DEDUP_REMOVED lines=8> */
[----:B------:R-:W-:Y:S02]  /*53c0*/  LOP3.LUT R2, R8, R5, R2, 0xe8, !PT ;  /* 0x0000000508027212 */ /* 0x000fe400078ee802 */
[----:B------:R-:W-:Y:S02]  /*53d0*/  IADD3 R12, PT, PT, R10, R9, R4 ;  /* 0x000000090a0c7210 */ /* 0x000fe40007ffe004 */
[C-C-:B------:R-:W-:Y:S02]  /*53e0*/  SHF.R.W.U32 R4, R8.reuse, 0x2, R8.reuse ;  /* 0x0000000208047819 */ /* 0x140fe40000001e08 */
[----:B------:R-:W-:-:S02]  /*53f0*/  SHF.R.W.U32 R9, R8, 0xd, R8 ;  /* 0x0000000d08097819 */ /* 0x000fc40000001e08 */
[----:B------:R-:W-:-:S04]  /*5400*/  SHF.R.W.U32 R10, R8, 0x16, R8 ;  /* 0x00000016080a7819 */ /* 0x000fc80000001e08 */
[----:B------:R-:W-:Y:S01]  /*5410*/  LOP3.LUT R11, R10, R4, R9, 0x96, !PT ;  /* 0x000000040a0b7212 */ /* 0x000fe200078e9609 */
[----:B------:R-:W-:-:S03]  /*5420*/  VIADD R4, R12, UR5 ;  /* 0x000000050c047c36 */ /* 0x000fc60008000000 */
[----:B------:R-:W-:Y:S01]  /*5430*/  IADD3 R11, PT, PT, R116, R2, R11 ;  /* 0x00000002740b7210 */ /* 0x000fe20007ffe00b */
[----:B------:R-:W-:-:S04]  /*5440*/  IMAD.IADD R9, R5, 0x1, R4 ;  /* 0x0000000105097824 */ /* 0x000fc800078e0204 */
[----:B------:R-:W-:Y:S01]  /*5450*/  VIADD R11, R11, 0x510e527f ;  /* 0x510e527f0b0b7836 */ /* 0x000fe20000000000 */
[C-C-:B------:R-:W-:Y:S02]  /*5460*/  SHF.R.W.U32 R2, R9.reuse, 0x6, R9.reuse ;  /* 0x0000000609027819 */ /* 0x140fe40000001e09 */
[C-C-:B------:R-:W-:Y:S02]  /*5470*/  SHF.R.W.U32 R13, R9.reuse, 0xb, R9.reuse ;  /* 0x0000000b090d7819 */ /* 0x140fe40000001e09 */
[----:B------:R-:W-:Y:S02]  /*5480*/  SHF.R.W.U32 R10, R9, 0x19, R9 ;  /* 0x00000019090a7819 */ /* 0x000fe40000001e09 */
[----:B------:R-:W-:Y:S02]  /*5490*/  LOP3.LUT R5, R11, R8, R5, 0xe8, !PT ;  /* 0x000000080b057212 */ /* 0x000fe400078ee805 */
[----:B------:R-:W-:Y:S02]  /*54a0*/  LOP3.LUT R13, R10, R2, R13, 0x96, !PT ;  /* 0x000000020a0d7212 */ /* 0x000fe400078e960d */
[----:B------:R-:W-:-:S04]  /*54b0*/  LOP3.LUT R2, R9, R6, R3, 0xca, !PT ;  /* 0x0000000609027212 */ /* 0x000fc800078eca03 */
[----:B------:R-:W-:Y:S02]  /*54c0*/  IADD3 R10, PT, PT, R2, R13, R0 ;  /* 0x0000000d020a7210 */ /* 0x000fe40007ffe000 */
[C-C-:B------:R-:W-:Y:S02]  /*54d0*/  SHF.R.W.U32 R0, R11.reuse, 0x2, R11.reuse ;  /* 0x000000020b007819 */ /* 0x140fe40000001e0b */
[C-C-:B------:R-:W-:Y:S02]  /*54e0*/  SHF.R.W.U32 R13, R11.reuse, 0xd, R11.reuse ;  /* 0x0000000d0b0d7819 */ /* 0x140fe40000001e0b */
[----:B------:R-:W-:-:S04]  /*54f0*/  SHF.R.W.U32 R2, R11, 0x16, R11 ;  /* 0x000000160b027819 */ /* 0x000fc80000001e0b */
[----:B------:R-:W-:Y:S01]  /*5500*/  LOP3.LUT R2, R2, R0, R13, 0x96, !PT ;  /* 0x0000000002027212 */ /* 0x000fe200078e960d */
[----:B------:R-:W-:-:S03]  /*5510*/  VIADD R13, R10, UR6 ;  /* 0x000000060a0d7c36 */ /* 0x000fc60008000000 */
[----:B------:R-:W-:Y:S01]  /*5520*/  IADD3 R2, PT, PT, R7, R5, R2 ;  /* 0x0000000507027210 */ /* 0x000fe20007ffe002 */
[----:B------:R-:W-:-:S05]  /*5530*/  IMAD.IADD R0, R8, 0x1, R13 ;  /* 0x0000000108007824 */ /* 0x000fca00078e020d */
[C-C-:B------:R-:W-:Y:S02]  /*5540*/  SHF.R.W.U32 R5, R0.reuse, 0x6, R0.reuse ;  /* 0x0000000600057819 */ /* 0x140fe40000001e00 */
[C-C-:B------:R-:W-:Y:S02]  /*5550*/  SHF.R.W.U32 R10, R0.reuse, 0xb, R0.reuse ;  /* 0x0000000b000a7819 */ /* 0x140fe40000001e00 */
[----:B------:R-:W-:-:S04]  /*5560*/  SHF.R.W.U32 R7, R0, 0x19, R0 ;  /* 0x0000001900077819 */ /* 0x000fc80000001e00 */
[----:B------:R-:W-:Y:S02]  /*5570*/  LOP3.LUT R10, R7, R5, R10, 0x96, !PT ;  /* 0x00000005070a7212 */ /* 0x000fe400078e960a */
[----:B------:R-:W-:-:S04]  /*5580*/  LOP3.LUT R5, R0, R9, R6, 0xca, !PT ;  /* 0x0000000900057212 */ /* 0x000fc800078eca06 */
[----:B------:R-:W-:Y:S02]  /*5590*/  IADD3 R7, PT, PT, R5, R10, R3 ;  /* 0x0000000a05077210 */ /* 0x000fe40007ffe003 */
[C-C-:B------:R-:W-:Y:S02]  /*55a0*/  SHF.R.W.U32 R3, R2.reuse, 0x2, R2.reuse ;  /* 0x0000000202037819 */ /* 0x140fe40000001e02 */
[C-C-:B------:R-:W-:Y:S02]  /*55b0*/  SHF.R.W.U32 R10, R2.reuse, 0xd, R2.reuse ;  /* 0x0000000d020a7819 */ /* 0x140fe40000001e02 */
[----:B------:R-:W-:-:S04]  /*55c0*/  SHF.R.W.U32 R5, R2, 0x16, R2 ;  /* 0x0000001602057819 */ /* 0x000fc80000001e02 */
[----:B------:R-:W-:Y:S01]  /*55d0*/  LOP3.LUT R5, R5, R3, R10, 0x96, !PT ;  /* 0x0000000305057212 */ /* 0x000fe200078e960a */
[----:B------:R-:W-:Y:S01]  /*55e0*/  VIADD R10, R7, UR7 ;  /* 0x00000007070a7c36 */ /* 0x000fe20008000000 */
[----:B------:R-:W-:Y:S01]  /*55f0*/  LOP3.LUT R7, R2, R11, R8, 0xe8, !PT ;  /* 0x0000000b02077212 */ /* 0x000fe200078ee808 */
[----:B------:R-:W0:Y:S02]  /*5600*/  LDCU.128 UR4, c[0x3][0x20] ;  /* 0x00c00400ff0477ac */ /* 0x000e240008000c00 */
[----:B------:R-:W-:Y:S01]  /*5610*/  IMAD.IADD R3, R11, 0x1, R10 ;  /* 0x000000010b037824 */ /* 0x000fe200078e020a */
[----:B------:R-:W-:-:S04]  /*5620*/  IADD3 R7, PT, PT, R4, R7, R5 ;  /* 0x0000000704077210 */ /* 0x000fc80007ffe005 */
        /* <DEDUP_REMOVED lines=8> */
[--C-:B------:R-:W-:Y:S01]  /*56b0*/  SHF.R.W.U32 R5, R7, 0xd, R7.reuse ;  /* 0x0000000d07057819 */ /* 0x100fe20000001e07 */
[----:B0-----:R-:W-:Y:S01]  /*56c0*/  VIADD R15, R15, UR4 ;  /* 0x000000040f0f7c36 */ /* 0x001fe20008000000 */
[----:B------:R-:W-:-:S04]  /*56d0*/  SHF.R.W.U32 R6, R7, 0x16, R7 ;  /* 0x0000001607067819 */ /* 0x000fc80000001e07 */
[----:B------:R-:W-:Y:S01]  /*56e0*/  LOP3.LUT R6, R6, R4, R5, 0x96, !PT ;  /* 0x0000000406067212 */ /* 0x000fe200078e9605 */
[----:B------:R-:W-:-:S03]  /*56f0*/  IMAD.IADD R5, R2, 0x1, R15 ;  /* 0x0000000102057824 */ /* 0x000fc600078e020f */
[----:B------:R-:W-:Y:S02]  /*5700*/  IADD3 R6, PT, PT, R13, R11, R6 ;  /* 0x0000000b0d067210 */ /* 0x000fe40007ffe006 */
[C-C-:B------:R-:W-:Y:S02]  /*5710*/  SHF.R.W.U32 R4, R5.reuse, 0x6, R5.reuse ;  /* 0x0000000605047819 */ /* 0x140fe40000001e05 */
[C-C-:B------:R-:W-:Y:S02]  /*5720*/  SHF.R.W.U32 R11, R5.reuse, 0xb, R5.reuse ;  /* 0x0000000b050b7819 */ /* 0x140fe40000001e05 */
[----:B------:R-:W-:Y:S02]  /*5730*/  SHF.R.W.U32 R8, R5, 0x19, R5 ;  /* 0x0000001905087819 */ /* 0x000fe40000001e05 */
[----:B------:R-:W-:Y:S02]  /*5740*/  LOP3.LUT R2, R6, R7, R2, 0xe8, !PT ;  /* 0x0000000706027212 */ /* 0x000fe400078ee802 */
[----:B------:R-:W-:-:S02]  /*5750*/  LOP3.LUT R4, R8, R4, R11, 0x96, !PT ;  /* 0x0000000408047212 */ /* 0x000fc400078e960b */
        /* <DEDUP_REMOVED lines=8> */
[----:B------:R-:W-:-:S03]  /*57e0*/  IMAD.IADD R4, R7, 0x1, R8 ;  /* 0x0000000107047824 */ /* 0x000fc600078e0208 */
[----:B------:R-:W-:Y:S02]  /*57f0*/  LOP3.LUT R7, R9, R6, R7, 0xe8, !PT ;  /* 0x0000000609077212 */ /* 0x000fe400078ee807 */
        /* <DEDUP_REMOVED lines=21> */
[C-C-:B------:R-:W-:Y:S01]  /*5950*/  SHF.R.W.U32 R3, R15.reuse, 0xd, R15.reuse ;  /* 0x0000000d0f037819 */ /* 0x140fe20000001e0f */
[----:B------:R-:W-:Y:S01]  /*5960*/  VIADD R10, R10, UR7 ;  /* 0x000000070a0a7c36 */ /* 0x000fe20008000000 */
[----:B------:R-:W-:Y:S01]  /*5970*/  SHF.R.W.U32 R7, R15, 0x16, R15 ;  /* 0x000000160f077819 */ /* 0x000fe20000001e0f */
[----:B------:R-:W0:Y:S03]  /*5980*/  LDCU.128 UR4, c[0x3][0x40] ;  /* 0x00c00800ff0477ac */ /* 0x000e260008000c00 */
[----:B------:R-:W-:Y:S01]  /*5990*/  LOP3.LUT R3, R7, R2, R3, 0x96, !PT ;  /* 0x0000000207037212 */ /* 0x000fe200078e9603 */
[----:B------:R-:W-:-:S03]  /*59a0*/  IMAD.IADD R7, R9, 0x1, R10 ;  /* 0x0000000109077824 */ /* 0x000fc600078e020a */
[----:B------:R-:W-:Y:S02]  /*59b0*/  IADD3 R6, PT, PT, R8, R6, R3 ;  /* 0x0000000608067210 */ /* 0x000fe40007ffe003 */
[C-C-:B------:R-:W-:Y:S02]  /*59c0*/  SHF.R.W.U32 R2, R7.reuse, 0x6, R7.reuse ;  /* 0x0000000607027819 */ /* 0x140fe40000001e07 */
[C-C-:B------:R-:W-:Y:S02]  /*59d0*/  SHF.R.W.U32 R3, R7.reuse, 0xb, R7.reuse ;  /* 0x0000000b07037819 */ /* 0x140fe40000001e07 */
[C---:B------:R-:W-:Y:S02]  /*59e0*/  SHF.R.W.U32 R8, R7.reuse, 0x19, R7 ;  /* 0x0000001907087819 */ /* 0x040fe40000001e07 */
[----:B------:R-:W-:Y:S02]  /*59f0*/  LOP3.LUT R12, R7, R0, R4, 0xca, !PT ;  /* 0x00000000070c7212 */ /* 0x000fe400078eca04 */
[----:B------:R-:W-:-:S02]  /*5a00*/  LOP3.LUT R8, R8, R2, R3, 0x96, !PT ;  /* 0x0000000208087212 */ /* 0x000fc400078e9603 */
[----:B------:R-:W1:Y:S02]  /*5a10*/  LDC.64 R2, c[0x3][0x30] ;  /* 0x00c00c00ff027b82 */ /* 0x000e640000000a00 */
[----:B------:R-:W-:Y:S02]  /*5a20*/  IADD3 R13, PT, PT, R12, R8, R5 ;  /* 0x000000080c0d7210 */ /* 0x000fe40007ffe005 */
[C-C-:B------:R-:W-:Y:S02]  /*5a30*/  SHF.R.W.U32 R5, R6.reuse, 0x2, R6.reuse ;  /* 0x0000000206057819 */ /* 0x140fe40000001e06 */
[C-C-:B------:R-:W-:Y:S02]  /*5a40*/  SHF.R.W.U32 R8, R6.reuse, 0xd, R6.reuse ;  /* 0x0000000d06087819 */ /* 0x140fe40000001e06 */
[----:B------:R-:W-:-:S04]  /*5a50*/  SHF.R.W.U32 R12, R6, 0x16, R6 ;  /* 0x00000016060c7819 */ /* 0x000fc80000001e06 */
[----:B------:R-:W-:Y:S02]  /*5a60*/  LOP3.LUT R8, R12, R5, R8, 0x96, !PT ;  /* 0x000000050c087212 */ /* 0x000fe400078e9608 */
[----:B------:R-:W-:-:S04]  /*5a70*/  LOP3.LUT R5, R6, R15, R9, 0xe8, !PT ;  /* 0x0000000f06057212 */ /* 0x000fc800078ee809 */
[----:B------:R-:W-:-:S04]  /*5a80*/  IADD3 R5, PT, PT, R11, R5, R8 ;  /* 0x000000050b057210 */ /* 0x000fc80007ffe008 */
[--C-:B------:R-:W-:Y:S01]  /*5a90*/  SHF.R.W.U32 R8, R5, 0x16, R5.reuse ;  /* 0x0000001605087819 */ /* 0x100fe20000001e05 */
[----:B-1----:R-:W-:Y:S01]  /*5aa0*/  IMAD.IADD R12, R13, 0x1, R2 ;  /* 0x000000010d0c7824 */ /* 0x002fe200078e0202 */
[C-C-:B------:R-:W-:Y:S02]  /*5ab0*/  SHF.R.W.U32 R13, R5.reuse, 0x2, R5.reuse ;  /* 0x00000002050d7819 */ /* 0x140fe40000001e05 */
[----:B------:R-:W-:-:S04]  /*5ac0*/  SHF.R.W.U32 R2, R5, 0xd, R5 ;  /* 0x0000000d05027819 */ /* 0x000fc80000001e05 */
[----:B------:R-:W-:Y:S01]  /*5ad0*/  LOP3.LUT R13, R8, R13, R2, 0x96, !PT ;  /* 0x0000000d080d7212 */ /* 0x000fe200078e9602 */
[----:B------:R-:W-:-:S05]  /*5ae0*/  IMAD.IADD R8, R15, 0x1, R12 ;  /* 0x000000010f087824 */ /* 0x000fca00078e020c */
[C-C-:B------:R-:W-:Y:S02]  /*5af0*/  SHF.R.W.U32 R2, R8.reuse, 0x6, R8.reuse ;  /* 0x0000000608027819 */ /* 0x140fe40000001e08 */
[C-C-:B------:R-:W-:Y:S02]  /*5b00*/  SHF.R.W.U32 R9, R8.reuse, 0xb, R8.reuse ;  /* 0x0000000b08097819 */ /* 0x140fe40000001e08 */
[----:B------:R-:W-:-:S04]  /*5b10*/  SHF.R.W.U32 R11, R8, 0x19, R8 ;  /* 0x00000019080b7819 */ /* 0x000fc80000001e08 */
[----:B------:R-:W-:Y:S02]  /*5b20*/  LOP3.LUT R9, R11, R2, R9, 0x96, !PT ;  /* 0x000000020b097212 */ /* 0x000fe400078e9609 */
[----:B------:R-:W-:-:S04]  /*5b30*/  LOP3.LUT R2, R8, R7, R0, 0xca, !PT ;  /* 0x0000000708027212 */ /* 0x000fc800078eca00 */
[----:B------:R-:W-:Y:S02]  /*5b40*/  IADD3 R2, PT, PT, R2, R9, R4 ;  /* 0x0000000902027210 */ /* 0x000fe40007ffe004 */
[----:B------:R-:W-:-:S03]  /*5b50*/  LOP3.LUT R4, R5, R6, R15, 0xe8, !PT ;  /* 0x0000000605047212 */ /* 0x000fc600078ee80f */
[----:B------:R-:W-:Y:S01]  /*5b60*/  IMAD.IADD R9, R2, 0x1, R3 ;  /* 0x0000000102097824 */ /* 0x000fe200078e0203 */
[----:B------:R-:W-:-:S03]  /*5b70*/  IADD3 R4, PT, PT, R10, R4, R13 ;  /* 0x000000040a047210 */ /* 0x000fc60007ffe00d */
[----:B------:R-:W-:Y:S01]  /*5b80*/  IMAD.IADD R11, R6, 0x1, R9 ;  /* 0x00000001060b7824 */ /* 0x000fe200078e0209 */
[----:B------:R-:W-:-:S04]  /*5b90*/  LOP3.LUT R6, R4, R5, R6, 0xe8, !PT ;  /* 0x0000000504067212 */ /* 0x000fc800078ee806 */
[C-C-:B------:R-:W-:Y:S02]  /*5ba0*/  SHF.R.W.U32 R2, R11.reuse, 0x6, R11.reuse ;  /* 0x000000060b027819 */ /* 0x140fe40000001e0b */
[C-C-:B------:R-:W-:Y:S02]  /*5bb0*/  SHF.R.W.U32 R3, R11.reuse, 0xb, R11.reuse ;  /* 0x0000000b0b037819 */ /* 0x140fe40000001e0b */
[----:B------:R-:W-:-:S04]  /*5bc0*/  SHF.R.W.U32 R10, R11, 0x19, R11 ;  /* 0x000000190b0a7819 */ /* 0x000fc80000001e0b */
[----:B------:R-:W-:Y:S02]  /*5bd0*/  LOP3.LUT R13, R10, R2, R3, 0x96, !PT ;  /* 0x000000020a0d7212 */ /* 0x000fe400078e9603 */
[----:B------:R-:W1:Y:S01]  /*5be0*/  LDC.64 R2, c[0x3][0x38] ;  /* 0x00c00e00ff027b82 */ /* 0x000e620000000a00 */
[----:B------:R-:W-:-:S04]  /*5bf0*/  LOP3.LUT R10, R11, R8, R7, 0xca, !PT ;  /* 0x000000080b0a7212 */ /* 0x000fc800078eca07 */
[----:B------:R-:W-:Y:S02]  /*5c00*/  IADD3 R15, PT, PT, R10, R13, R0 ;  /* 0x0000000d0a0f7210 */ /* 0x000fe40007ffe000 */
[C-C-:B------:R-:W-:Y:S02]  /*5c10*/  SHF.R.W.U32 R0, R4.reuse, 0x2, R4.reuse ;  /* 0x0000000204007819 */ /* 0x140fe40000001e04 */
[C-C-:B------:R-:W-:Y:S02]  /*5c20*/  SHF.R.W.U32 R13, R4.reuse, 0xd, R4.reuse ;  /* 0x0000000d040d7819 */ /* 0x140fe40000001e04 */
[----:B------:R-:W-:-:S04]  /*5c30*/  SHF.R.W.U32 R10, R4, 0x16, R4 ;  /* 0x00000016040a7819 */ /* 0x000fc80000001e04 */
[----:B------:R-:W-:-:S04]  /*5c40*/  LOP3.LUT R13, R10, R0, R13, 0x96, !PT ;  /* 0x000000000a0d7212 */ /* 0x000fc800078e960d */
[----:B------:R-:W-:-:S04]  /*5c50*/  IADD3 R13, PT, PT, R12, R6, R13 ;  /* 0x000000060c0d7210 */ /* 0x000fc80007ffe00d */
[--C-:B------:R-:W-:Y:S01]  /*5c60*/  SHF.R.W.U32 R12, R13, 0x2, R13.reuse ;  /* 0x000000020d0c7819 */ /* 0x100fe20000001e0d */
[----:B-1----:R-:W-:Y:S01]  /*5c70*/  IMAD.IADD R6, R15, 0x1, R2 ;  /* 0x000000010f067824 */ /* 0x002fe200078e0202 */
[C-C-:B------:R-:W-:Y:S02]  /*5c80*/  SHF.R.W.U32 R15, R13.reuse, 0xd, R13.reuse ;  /* 0x0000000d0d0f7819 */ /* 0x140fe40000001e0d */
[----:B------:R-:W-:Y:S01]  /*5c90*/  SHF.R.W.U32 R0, R13, 0x16, R13 ;  /* 0x000000160d007819 */ /* 0x000fe20000001e0d */
[----:B------:R-:W-:-:S03]  /*5ca0*/  IMAD.IADD R10, R5, 0x1, R6 ;  /* 0x00000001050a7824 */ /* 0x000fc600078e0206 */
[----:B------:R-:W-:Y:S02]  /*5cb0*/  LOP3.LUT R12, R0, R12, R15, 0x96, !PT ;  /* 0x0000000c000c7212 */ /* 0x000fe400078e960f */
[C-C-:B------:R-:W-:Y:S02]  /*5cc0*/  SHF.R.W.U32 R0, R10.reuse, 0x6, R10.reuse ;  /* 0x000000060a007819 */ /* 0x140fe40000001e0a */
[C-C-:B------:R-:W-:Y:S02]  /*5cd0*/  SHF.R.W.U32 R15, R10.reuse, 0xb, R10.reuse ;  /* 0x0000000b0a0f7819 */ /* 0x140fe40000001e0a */
[----:B------:R-:W-:-:S04]  /*5ce0*/  SHF.R.W.U32 R2, R10, 0x19, R10 ;  /* 0x000000190a027819 */ /* 0x000fc80000001e0a */
[----:B------:R-:W-:Y:S02]  /*5cf0*/  LOP3.LUT R0, R2, R0, R15, 0x96, !PT ;  /* 0x0000000002007212 */ /* 0x000fe400078e960f */
[----:B------:R-:W-:-:S04]  /*5d00*/  LOP3.LUT R2, R10, R11, R8, 0xca, !PT ;  /* 0x0000000b0a027212 */ /* 0x000fc800078eca08 */
[----:B------:R-:W-:-:S04]  /*5d10*/  IADD3 R0, PT, PT, R2, R0, R7 ;  /* 0x0000000002007210 */ /* 0x000fc80007ffe007 */
[----:B------:R-:W-:-:S05]  /*5d20*/  IADD3 R7, PT, PT, R0, 0x70, R3 ;  /* 0x0000007000077810 */ /* 0x000fca0007ffe003 */
[----:B------:R-:W-:-:S05]  /*5d30*/  IMAD.IADD R3, R4, 0x1, R7 ;  /* 0x0000000104037824 */ /* 0x000fca00078e0207 */
[C-C-:B------:R-:W-:Y:S02]  /*5d40*/  SHF.R.W.U32 R0, R3.reuse, 0x6, R3.reuse ;  /* 0x0000000603007819 */ /* 0x140fe40000001e03 */
[C-C-:B------:R-:W-:Y:S02]  /*5d50*/  SHF.R.W.U32 R15, R3.reuse, 0xb, R3.reuse ;  /* 0x0000000b030f7819 */ /* 0x140fe40000001e03 */
[----:B------:R-:W-:-:S04]  /*5d60*/  SHF.R.W.U32 R2, R3, 0x19, R3 ;  /* 0x0000001903027819 */ /* 0x000fc80000001e03 */
[----:B------:R-:W-:Y:S02]  /*5d70*/  LOP3.LUT R15, R2, R0, R15, 0x96, !PT ;  /* 0x00000000020f7212 */ /* 0x000fe400078e960f */
[----:B------:R-:W-:-:S04]  /*5d80*/  LOP3.LUT R0, R3, R10, R11, 0xca, !PT ;  /* 0x0000000a03007212 */ /* 0x000fc800078eca0b */
[----:B------:R-:W-:-:S04]  /*5d90*/  IADD3 R0, PT, PT, R0, R15, R8 ;  /* 0x0000000f00007210 */ /* 0x000fc80007ffe008 */
[----:B0-----:R-:W-:-:S05]  /*5da0*/  IADD3 R2, PT, PT, R113, UR4, R0 ;  /* 0x0000000471027c10 */ /* 0x001fca000fffe000 */
[----:B------:R-:W-:-:S05]  /*5db0*/  IMAD.IADD R0, R13, 0x1, R2 ;  /* 0x000000010d007824 */ /* 0x000fca00078e0202 */
[C-C-:B------:R-:W-:Y:S02]  /*5dc0*/  SHF.R.W.U32 R8, R0.reuse, 0x6, R0.reuse ;  /* 0x0000000600087819 */ /* 0x140fe40000001e00 */
[C-C-:B------:R-:W-:Y:S02]  /*5dd0*/  SHF.R.W.U32 R15, R0.reuse, 0xb, R0.reuse ;  /* 0x0000000b000f7819 */ /* 0x140fe40000001e00 */
[----:B------:R-:W-:-:S04]  /*5de0*/  SHF.R.W.U32 R14, R0, 0x19, R0 ;  /* 0x00000019000e7819 */ /* 0x000fc80000001e00 */
[----:B------:R-:W-:Y:S02]  /*5df0*/  LOP3.LUT R8, R14, R8, R15, 0x96, !PT ;  /* 0x000000080e087212 */ /* 0x000fe400078e960f */
[----:B------:R-:W-:-:S04]  /*5e00*/  LOP3.LUT R14, R0, R3, R10, 0xca, !PT ;  /* 0x00000003000e7212 */ /* 0x000fc800078eca0a */
[----:B------:R-:W-:Y:S02]  /*5e10*/  IADD3 R14, PT, PT, R14, R8, R11 ;  /* 0x000000080e0e7210 */ /* 0x000fe40007ffe00b */
[----:B------:R-:W-:Y:S02]  /*5e20*/  LOP3.LUT R8, R13, R4, R5, 0xe8, !PT ;  /* 0x000000040d087212 */ /* 0x000fe400078ee805 */
[----:B------:R-:W-:Y:S02]  /*5e30*/  IADD3 R111, PT, PT, R111, UR5, R14 ;  /* 0x000000056f6f7c10 */ /* 0x000fe4000fffe00e */
[----:B------:R-:W-:-:S04]  /*5e40*/  IADD3 R8, PT, PT, R9, R8, R12 ;  /* 0x0000000809087210 */ /* 0x000fc80007ffe00c */
[C---:B------:R-:W-:Y:S01]  /*5e50*/  LOP3.LUT R4, R8.reuse, R13, R4, 0xe8, !PT ;  /* 0x0000000d08047212 */ /* 0x040fe200078ee804 */
        /* <DEDUP_REMOVED lines=9> */
[----:B------:R-:W-:Y:S02]  /*5ef0*/  SHF.R.W.U32 R11, R8, 0x16, R8 ;  /* 0x00000016080b7819 */ /* 0x000fe40000001e08 */
[----:B------:R-:W-:Y:S02]  /*5f00*/  IADD3 R109, PT, PT, R109, UR6, R12 ;  /* 0x000000066d6d7c10 */ /* 0x000fe4000fffe00c */
[----:B------:R-:W-:-:S04]  /*5f10*/  LOP3.LUT R9, R11, R9, R10, 0x96, !PT ;  /* 0x000000090b097212 */ /* 0x000fc800078e960a */
[----:B------:R-:W-:-:S04]  /*5f20*/  IADD3 R6, PT, PT, R6, R4, R9 ;  /* 0x0000000406067210 */ /* 0x000fc80007ffe009 */
[C-C-:B------:R-:W-:Y:S01]  /*5f30*/  SHF.R.W.U32 R9, R6.reuse, 0x2, R6.reuse ;  /* 0x0000000206097819 */ /* 0x140fe20000001e06 */
[C---:B------:R-:W-:Y:S01]  /*5f40*/  IMAD.IADD R4, R6.reuse, 0x1, R109 ;  /* 0x0000000106047824 */ /* 0x040fe200078e026d */
[C-C-:B------:R-:W-:Y:S02]  /*5f50*/  SHF.R.W.U32 R10, R6.reuse, 0xd, R6.reuse ;  /* 0x0000000d060a7819 */ /* 0x140fe40000001e06 */
[----:B------:R-:W-:Y:S02]  /*5f60*/  SHF.R.W.U32 R11, R6, 0x16, R6 ;  /* 0x00000016060b7819 */ /* 0x000fe40000001e06 */
[C---:B------:R-:W-:Y:S02]  /*5f70*/  SHF.R.W.U32 R12, R4.reuse, 0xb, R4 ;  /* 0x0000000b040c7819 */ /* 0x040fe40000001e04 */
[----:B------:R-:W-:Y:S02]  /*5f80*/  LOP3.LUT R10, R11, R9, R10, 0x96, !PT ;  /* 0x000000090b0a7212 */ /* 0x000fe400078e960a */
[----:B------:R-:W-:-:S02]  /*5f90*/  SHF.R.W.U32 R9, R4, 0x6, R4 ;  /* 0x0000000604097819 */ /* 0x000fc40000001e04 */
[----:B------:R-:W-:Y:S02]  /*5fa0*/  SHF.R.W.U32 R11, R4, 0x19, R4 ;  /* 0x00000019040b7819 */ /* 0x000fe40000001e04 */
[----:B------:R-:W-:Y:S02]  /*5fb0*/  LOP3.LUT R13, R6, R8, R13, 0xe8, !PT ;  /* 0x00000008060d7212 */ /* 0x000fe400078ee80d */
[----:B------:R-:W-:Y:S02]  /*5fc0*/  LOP3.LUT R12, R11, R9, R12, 0x96, !PT ;  /* 0x000000090b0c7212 */ /* 0x000fe400078e960c */
[----:B------:R-:W-:Y:S02]  /*5fd0*/  LOP3.LUT R9, R4, R5, R0, 0xca, !PT ;  /* 0x0000000504097212 */ /* 0x000fe400078eca00 */
[----:B------:R-:W-:Y:S02]  /*5fe0*/  IADD3 R7, PT, PT, R7, R13, R10 ;  /* 0x0000000d07077210 */ /* 0x000fe40007ffe00a */
[----:B------:R-:W-:-:S02]  /*5ff0*/  IADD3 R12, PT, PT, R9, R12, R3 ;  /* 0x0000000c090c7210 */ /* 0x000fc40007ffe003 */
[--C-:B------:R-:W-:Y:S02]  /*6000*/  SHF.R.W.U32 R9, R7, 0x2, R7.reuse ;  /* 0x0000000207097819 */ /* 0x100fe40000001e07 */
[----:B------:R-:W-:Y:S01]  /*6010*/  IADD3 R107, PT, PT, R107, UR7, R12 ;  /* 0x000000076b6b7c10 */ /* 0x000fe2000fffe00c */
[----:B------:R-:W0:Y:S01]  /*6020*/  LDCU.128 UR4, c[0x3][0x50] ;  /* 0x00c00a00ff0477ac */ /* 0x000e220008000c00 */
[C-C-:B------:R-:W-:Y:S02]  /*6030*/  SHF.R.W.U32 R10, R7.reuse, 0xd, R7.reuse ;  /* 0x0000000d070a7819 */ /* 0x140fe40000001e07 */
[C---:B------:R-:W-:Y:S01]  /*6040*/  SHF.R.W.U32 R11, R7.reuse, 0x16, R7 ;  /* 0x00000016070b7819 */ /* 0x040fe20000001e07 */
[C---:B------:R-:W-:Y:S01]  /*6050*/  IMAD.IADD R3, R7.reuse, 0x1, R107 ;  /* 0x0000000107037824 */ /* 0x040fe200078e026b */
[----:B------:R-:W-:Y:S02]  /*6060*/  LOP3.LUT R8, R7, R6, R8, 0xe8, !PT ;  /* 0x0000000607087212 */ /* 0x000fe400078ee808 */
[----:B------:R-:W-:-:S02]  /*6070*/  LOP3.LUT R9, R11, R9, R10, 0x96, !PT ;  /* 0x000000090b097212 */ /* 0x000fc400078e960a */
[C-C-:B------:R-:W-:Y:S02]  /*6080*/  SHF.R.W.U32 R10, R3.reuse, 0x6, R3.reuse ;  /* 0x00000006030a7819 */ /* 0x140fe40000001e03 */
[C-C-:B------:R-:W-:Y:S02]  /*6090*/  SHF.R.W.U32 R11, R3.reuse, 0xb, R3.reuse ;  /* 0x0000000b030b7819 */ /* 0x140fe40000001e03 */
[C---:B------:R-:W-:Y:S02]  /*60a0*/  SHF.R.W.U32 R12, R3.reuse, 0x19, R3 ;  /* 0x00000019030c7819 */ /* 0x040fe40000001e03 */
[----:B------:R-:W-:Y:S02]  /*60b0*/  IADD3 R2, PT, PT, R2, R8, R9 ;  /* 0x0000000802027210 */ /* 0x000fe40007ffe009 */
[----:B------:R-:W-:Y:S02]  /*60c0*/  LOP3.LUT R11, R12, R10, R11, 0x96, !PT ;  /* 0x0000000a0c0b7212 */ /* 0x000fe400078e960b */
[----:B------:R-:W-:-:S02]  /*60d0*/  LOP3.LUT R10, R3, R4, R5, 0xca, !PT ;  /* 0x00000004030a7212 */ /* 0x000fc400078eca05 */
[----:B------:R-:W-:Y:S02]  /*60e0*/  SHF.R.W.U32 R8, R2, 0x2, R2 ;  /* 0x0000000202087819 */ /* 0x000fe40000001e02 */
[----:B------:R-:W-:Y:S02]  /*60f0*/  IADD3 R10, PT, PT, R10, R11, R0 ;  /* 0x0000000b0a0a7210 */ /* 0x000fe40007ffe000 */
[----:B------:R-:W-:Y:S02]  /*6100*/  LOP3.LUT R6, R2, R7, R6, 0xe8, !PT ;  /* 0x0000000702067212 */ /* 0x000fe400078ee806 */
[----:B0-----:R-:W-:-:S05]  /*6110*/  IADD3 R105, PT, PT, R105, UR4, R10 ;  /* 0x0000000469697c10 */ /* 0x001fca000fffe00a */
[----:B------:R-:W-:-:S05]  /*6120*/  IMAD.IADD R0, R2, 0x1, R105 ;  /* 0x0000000102007824 */ /* 0x000fca00078e0269 */
[C-C-:B------:R-:W-:Y:S02]  /*6130*/  SHF.R.W.U32 R9, R0.reuse, 0x6, R0.reuse ;  /* 0x0000000600097819 */ /* 0x140fe40000001e00 */
[C-C-:B------:R-:W-:Y:S02]  /*6140*/  SHF.R.W.U32 R10, R0.reuse, 0xb, R0.reuse ;  /* 0x0000000b000a7819 */ /* 0x140fe40000001e00 */
[----:B------:R-:W-:-:S04]  /*6150*/  SHF.R.W.U32 R11, R0, 0x19, R0 ;  /* 0x00000019000b7819 */ /* 0x000fc80000001e00 */
[----:B------:R-:W-:Y:S02]  /*6160*/  LOP3.LUT R12, R11, R9, R10, 0x96, !PT ;  /* 0x000000090b0c7212 */ /* 0x000fe400078e960a */
[C-C-:B------:R-:W-:Y:S02]  /*6170*/  SHF.R.W.U32 R9, R2.reuse, 0xd, R2.reuse ;  /* 0x0000000d02097819 */ /* 0x140fe40000001e02 */
[----:B------:R-:W-:Y:S02]  /*6180*/  SHF.R.W.U32 R10, R2, 0x16, R2 ;  /* 0x00000016020a7819 */ /* 0x000fe40000001e02 */
[----:B------:R-:W-:Y:S02]  /*6190*/  LOP3.LUT R11, R0, R3, R4, 0xca, !PT ;  /* 0x00000003000b7212 */ /* 0x000fe400078eca04 */
[----:B------:R-:W-:Y:S02]  /*61a0*/  LOP3.LUT R8, R10, R8, R9, 0x96, !PT ;  /* 0x000000080a087212 */ /* 0x000fe400078e9609 */
[----:B------:R-:W-:-:S02]  /*61b0*/  IADD3 R12, PT, PT, R11, R12, R5 ;  /* 0x0000000c0b0c7210 */ /* 0x000fc40007ffe005 */
[----:B------:R-:W-:Y:S02]  /*61c0*/  IADD3 R111, PT, PT, R111, R6, R8 ;  /* 0x000000066f6f7210 */ /* 0x000fe40007ffe008 */
[----:B------:R-:W-:Y:S02]  /*61d0*/  IADD3 R103, PT, PT, R103, UR5, R12 ;  /* 0x0000000567677c10 */ /* 0x000fe4000fffe00c */
[C-C-:B------:R-:W-:Y:S02]  /*61e0*/  SHF.R.W.U32 R6, R111.reuse, 0x2, R111.reuse ;  /* 0x000000026f067819 */ /* 0x140fe40000001e6f */
[C---:B------:R-:W-:Y:S01]  /*61f0*/  SHF.R.W.U32 R9, R111.reuse, 0xd, R111 ;  /* 0x0000000d6f097819 */ /* 0x040fe20000001e6f */
[C---:B------:R-:W-:Y:S01]  /*6200*/  IMAD.IADD R5, R111.reuse, 0x1, R103 ;  /* 0x000000016f057824 */ /* 0x040fe200078e0267 */
[C---:B------:R-:W-:Y:S02]  /*6210*/  SHF.R.W.U32 R8, R111.reuse, 0x16, R111 ;  /* 0x000000166f087819 */ /* 0x040fe40000001e6f */
[----:B------:R-:W-:-:S02]  /*6220*/  LOP3.LUT R7, R111, R2, R7, 0xe8, !PT ;  /* 0x000000026f077212 */ /* 0x000fc400078ee807 */
[C-C-:B------:R-:W-:Y:S02]  /*6230*/  SHF.R.W.U32 R10, R5.reuse, 0x6, R5.reuse ;  /* 0x00000006050a7819 */ /* 0x140fe40000001e05 */
[C-C-:B------:R-:W-:Y:S02]  /*6240*/  SHF.R.W.U32 R11, R5.reuse, 0xb, R5.reuse ;  /* 0x0000000b050b7819 */ /* 0x140fe40000001e05 */
[C---:B------:R-:W-:Y:S02]  /*6250*/  SHF.R.W.U32 R12, R5.reuse, 0x19, R5 ;  /* 0x00000019050c7819 */ /* 0x040fe40000001e05 */
[----:B------:R-:W-:Y:S02]  /*6260*/  LOP3.LUT R6, R8, R6, R9, 0x96, !PT ;  /* 0x0000000608067212 */ /* 0x000fe400078e9609 */
[----:B------:R-:W-:Y:S02]  /*6270*/  LOP3.LUT R11, R12, R10, R11, 0x96, !PT ;  /* 0x0000000a0c0b7212 */ /* 0x000fe400078e960b */
[----:B------:R-:W-:-:S02]  /*6280*/  LOP3.LUT R10, R5, R0, R3, 0xca, !PT ;  /* 0x00000000050a7212 */ /* 0x000fc400078eca03 */
[----:B------:R-:W-:Y:S02]  /*6290*/  IADD3 R6, PT, PT, R109, R7, R6 ;  /* 0x000000076d067210 */ /* 0x000fe40007ffe006 */
[----:B------:R-:W-:Y:S02]  /*62a0*/  IADD3 R10, PT, PT, R10, R11, R4 ;  /* 0x0000000b0a0a7210 */ /* 0x000fe40007ffe004 */
[C---:B------:R-:W-:Y:S02]  /*62b0*/  SHF.R.W.U32 R7, R6.reuse, 0x2, R6 ;  /* 0x0000000206077819 */ /* 0x040fe40000001e06 */
[----:B------:R-:W-:Y:S02]  /*62c0*/  IADD3 R101, PT, PT, R101, UR6, R10 ;  /* 0x0000000665657c10 */ /* 0x000fe4000fffe00a */
[C-C-:B------:R-:W-:Y:S02]  /*62d0*/  SHF.R.W.U32 R8, R6.reuse, 0xd, R6.reuse ;  /* 0x0000000d06087819 */ /* 0x140fe40000001e06 */
[C---:B------:R-:W-:Y:S01]  /*62e0*/  SHF.R.W.U32 R9, R6.reuse, 0x16, R6 ;  /* 0x0000001606097819 */ /* 0x040fe20000001e06 */
[C---:B------:R-:W-:Y:S01]  /*62f0*/  IMAD.IADD R4, R6.reuse, 0x1, R101 ;  /* 0x0000000106047824 */ /* 0x040fe200078e0265 */
[----:B------:R-:W-:-:S02]  /*6300*/  LOP3.LUT R2, R6, R111, R2, 0xe8, !PT ;  /* 0x0000006f06027212 */ /* 0x000fc400078ee802 */
[----:B------:R-:W-:Y:S02]  /*6310*/  LOP3.LUT R8, R9, R7, R8, 0x96, !PT ;  /* 0x0000000709087212 */ /* 0x000fe400078e9608 */
[C-C-:B------:R-:W-:Y:S02]  /*6320*/  SHF.R.W.U32 R10, R4.reuse, 0x6, R4.reuse ;  /* 0x00000006040a7819 */ /* 0x140fe40000001e04 */
[C-C-:B------:R-:W-:Y:S02]  /*6330*/  SHF.R.W.U32 R11, R4.reuse, 0xb, R4.reuse ;  /* 0x0000000b040b7819 */ /* 0x140fe40000001e04 */
[----:B------:R-:W-:Y:S02]  /*6340*/  SHF.R.W.U32 R12, R4, 0x19, R4 ;  /* 0x00000019040c7819 */ /* 0x000fe40000001e04 */
[----:B------:R-:W-:Y:S02]  /*6350*/  IADD3 R107, PT, PT, R107, R2, R8 ;  /* 0x000000026b6b7210 */ /* 0x000fe40007ffe008 */
[----:B------:R-:W-:-:S02]  /*6360*/  LOP3.LUT R10, R12, R10, R11, 0x96, !PT ;  /* 0x0000000a0c0a7212 */ /* 0x000fc400078e960b */
[----:B------:R-:W-:Y:S02]  /*6370*/  LOP3.LUT R11, R4, R5, R0, 0xca, !PT ;  /* 0x00000005040b7212 */ /* 0x000fe400078eca00 */
[----:B------:R-:W-:Y:S02]  /*6380*/  SHF.R.W.U32 R2, R107, 0x2, R107 ;  /* 0x000000026b027819 */ /* 0x000fe40000001e6b */
[----:B------:R-:W-:Y:S02]  /*6390*/  IADD3 R10, PT, PT, R11, R10, R3 ;  /* 0x0000000a0b0a7210 */ /* 0x000fe40007ffe003 */
[--C-:B------:R-:W-:Y:S02]  /*63a0*/  SHF.R.W.U32 R7, R107, 0xd, R107.reuse ;  /* 0x0000000d6b077819 */ /* 0x100fe40000001e6b */
[----:B------:R-:W-:Y:S01]  /*63b0*/  IADD3 R99, PT, PT, R99, UR7, R10 ;  /* 0x0000000763637c10 */ /* 0x000fe2000fffe00a */
[----:B------:R-:W0:Y:S01]  /*63c0*/  LDCU.128 UR4, c[0x3][0x60] ;  /* 0x00c00c00ff0477ac */ /* 0x000e220008000c00 */
[----:B------:R-:W-:-:S02]  /*63d0*/  SHF.R.W.U32 R8, R107, 0x16, R107 ;  /* 0x000000166b087819 */ /* 0x000fc40000001e6b */
[C---:B------:R-:W-:Y:S01]  /*63e0*/  LOP3.LUT R111, R107.reuse, R6, R111, 0xe8, !PT ;  /* 0x000000066b6f7212 */ /* 0x040fe200078ee86f */
[----:B------:R-:W-:Y:S01]  /*63f0*/  IMAD.IADD R3, R107, 0x1, R99 ;  /* 0x000000016b037824 */ /* 0x000fe200078e0263 */
[----:B------:R-:W-:-:S04]  /*6400*/  LOP3.LUT R2, R8, R2, R7, 0x96, !PT ;  /* 0x0000000208027212 */ /* 0x000fc800078e9607 */
[C-C-:B------:R-:W-:Y:S02]  /*6410*/  SHF.R.W.U32 R9, R3.reuse, 0x6, R3.reuse ;  /* 0x0000000603097819 */ /* 0x140fe40000001e03 */
[C-C-:B------:R-:W-:Y:S02]  /*6420*/  SHF.R.W.U32 R10, R3.reuse, 0xb, R3.reuse ;  /* 0x0000000b030a7819 */ /* 0x140fe40000001e03 */
[----:B------:R-:W-:Y:S02]  /*6430*/  SHF.R.W.U32 R11, R3, 0x19, R3 ;  /* 0x00000019030b7819 */ /* 0x000fe40000001e03 */
[----:B------:R-:W-:Y:S02]  /*6440*/  IADD3 R2, PT, PT, R105, R111, R2 ;  /* 0x0000006f69027210 */ /* 0x000fe40007ffe002 */
[----:B------:R-:W-:Y:S02]  /*6450*/  LOP3.LUT R9, R11, R9, R10, 0x96, !PT ;  /* 0x000000090b097212 */ /* 0x000fe400078e960a */
[----:B------:R-:W-:-:S02]  /*6460*/  LOP3.LUT R10, R3, R4, R5, 0xca, !PT ;  /* 0x00000004030a7212 */ /* 0x000fc400078eca05 */
[----:B------:R-:W-:Y:S02]  /*6470*/  SHF.R.W.U32 R7, R2, 0x2, R2 ;  /* 0x0000000202077819 */ /* 0x000fe40000001e02 */
[----:B------:R-:W-:Y:S02]  /*6480*/  IADD3 R10, PT, PT, R10, R9, R0 ;  /* 0x000000090a0a7210 */ /* 0x000fe40007ffe000 */
[C---:B------:R-:W-:Y:S02]  /*6490*/  SHF.R.W.U32 R8, R2.reuse, 0xd, R2 ;  /* 0x0000000d02087819 */ /* 0x040fe40000001e02 */
[----:B0-----:R-:W-:Y:S02]  /*64a0*/  IADD3 R97, PT, PT, R97, UR4, R10 ;  /* 0x0000000461617c10 */ /* 0x001fe4000fffe00a */
[C---:B------:R-:W-:Y:S02]  /*64b0*/  SHF.R.W.U32 R9, R2.reuse, 0x16, R2 ;  /* 0x0000001602097819 */ /* 0x040fe40000001e02 */
        /* <DEDUP_REMOVED lines=11> */
[--C-:B------:R-:W-:Y:S02]  /*6570*/  SHF.R.W.U32 R7, R103, 0xd, R103.reuse ;  /* 0x0000000d67077819 */ /* 0x100fe40000001e67 */
[----:B------:R-:W-:Y:S02]  /*6580*/  IADD3 R95, PT, PT, R95, UR5, R10 ;  /* 0x000000055f5f7c10 */ /* 0x000fe4000fffe00a */
        /* <DEDUP_REMOVED lines=27> */
[----:B------:R-:W-:Y:S01]  /*6740*/  IADD3 R91, PT, PT, R91, UR7, R10 ;  /* 0x000000075b5b7c10 */ /* 0x000fe2000fffe00a */
[----:B------:R-:W0:Y:S01]  /*6750*/  LDCU.128 UR4, c[0x3][0x70] ;  /* 0x00c00e00ff0477ac */ /* 0x000e220008000c00 */
        /* <DEDUP_REMOVED lines=273> */
[----:B------:R-:W-:-:S02]  /*7870*/  LOP3.LUT R8, R9, R7, R8, 0x96, !PT ;  /* 0x0000000709087212 */ /* 0x000fc400078e9608 */
[----:B------:R-:W-:Y:S02]  /*7880*/  MOV R17, 0x0 ;  /* 0x0000000000117802 */ /* 0x000fe40000000f00 */
[C-C-:B------:R-:W-:Y:S02]  /*7890*/  SHF.R.W.U32 R10, R4.reuse, 0x6, R4.reuse ;  /* 0x00000006040a7819 */ /* 0x140fe40000001e04 */
[C-C-:B------:R-:W-:Y:S02]  /*78a0*/  SHF.R.W.U32 R11, R4.reuse, 0xb, R4.reuse ;  /* 0x0000000b040b7819 */ /* 0x140fe40000001e04 */
[----:B------:R-:W-:Y:S02]  /*78b0*/  SHF.R.W.U32 R12, R4, 0x19, R4 ;  /* 0x00000019040c7819 */ /* 0x000fe40000001e04 */
[----:B------:R-:W-:Y:S02]  /*78c0*/  IADD3 R2, PT, PT, R27, R2, R8 ;  /* 0x000000021b027210 */ /* 0x000fe40007ffe008 */
[----:B------:R-:W-:-:S02]  /*78d0*/  LOP3.LUT R10, R12, R10, R11, 0x96, !PT ;  /* 0x0000000a0c0a7212 */ /* 0x000fc400078e960b */
[----:B------:R-:W-:Y:S02]  /*78e0*/  LOP3.LUT R11, R4, R5, R0, 0xca, !PT ;  /* 0x00000005040b7212 */ /* 0x000fe400078eca00 */
[C-C-:B------:R-:W-:Y:S02]  /*78f0*/  SHF.R.W.U32 R7, R2.reuse, 0x2, R2.reuse ;  /* 0x0000000202077819 */ /* 0x140fe40000001e02 */
[----:B------:R-:W-:Y:S02]  /*7900*/  IADD3 R10, PT, PT, R11, R10, R3 ;  /* 0x0000000a0b0a7210 */ /* 0x000fe40007ffe003 */
[C---:B------:R-:W-:Y:S02]  /*7910*/  SHF.R.W.U32 R8, R2.reuse, 0xd, R2 ;  /* 0x0000000d02087819 */ /* 0x040fe40000001e02 */
        /* <DEDUP_REMOVED lines=12> */
[C-C-:B------:R-:W-:Y:S02]  /*79e0*/  SHF.R.W.U32 R7, R23.reuse, 0x2, R23.reuse ;  /* 0x0000000217077819 */ /* 0x140fe40000001e17 */
[----:B------:R-:W-:Y:S02]  /*79f0*/  IADD3 R10, PT, PT, R10, R11, R0 ;  /* 0x0000000b0a0a7210 */ /* 0x000fe40007ffe000 */
[--C-:B------:R-:W-:Y:S02]  /*7a00*/  SHF.R.W.U32 R8, R23, 0xd, R23.reuse ;  /* 0x0000000d17087819 */ /* 0x100fe40000001e17 */
        /* <DEDUP_REMOVED lines=92> */
[C---:B------:R-:W-:Y:S02]  /*7fd0*/  SHF.R.W.U32 R13, R2.reuse, 0x19, R2 ;  /* 0x00000019020d7819 */ /* 0x040fe40000001e02 */
[----:B------:R-:W-:Y:S02]  /*7fe0*/  IADD3 R4, PT, PT, R43, R4, R8 ;  /* 0x000000042b047210 */ /* 0x000fe40007ffe008 */
[----:B------:R-:W-:Y:S02]  /*7ff0*/  LOP3.LUT R12, R13, R11, R12, 0x96, !PT ;  /* 0x0000000b0d0c7212 */ /* 0x000fe400078e960c */
[----:B------:R-:W-:-:S02]  /*8000*/  LOP3.LUT R11, R2, R5, R0, 0xca, !PT ;  /* 0x00000005020b7212 */ /* 0x000fc400078eca00 */
[C-C-:B------:R-:W-:Y:S02]  /*8010*/  SHF.R.W.U32 R7, R4.reuse, 0x2, R4.reuse ;  /* 0x0000000204077819 */ /* 0x140fe40000001e04 */
[----:B------:R-:W-:Y:S02]  /*8020*/  IADD3 R12, PT, PT, R11, R12, R3 ;  /* 0x0000000c0b0c7210 */ /* 0x000fe40007ffe003 */
[C---:B------:R-:W-:Y:S02]  /*8030*/  SHF.R.W.U32 R8, R4.reuse, 0xd, R4 ;  /* 0x0000000d04087819 */ /* 0x040fe40000001e04 */
        /* <DEDUP_REMOVED lines=8> */
[C---:B------:R-:W-:Y:S02]  /*80c0*/  SHF.R.W.U32 R13, R3.reuse, 0x19, R3 ;  /* 0x00000019030d7819 */ /* 0x040fe40000001e03 */
[----:B------:R-:W-:Y:S02]  /*80d0*/  LOP3.LUT R7, R3, R2, R5, 0xca, !PT ;  /* 0x0000000203077212 */ /* 0x000fe400078eca05 */
[----:B------:R-:W-:Y:S02]  /*80e0*/  LOP3.LUT R11, R13, R11, R12, 0x96, !PT ;  /* 0x0000000b0d0b7212 */ /* 0x000fe400078e960c */
[----:B------:R-:W-:-:S02]  /*80f0*/  IADD3 R45, PT, PT, R45, R6, R8 ;  /* 0x000000062d2d7210 */ /* 0x000fc40007ffe008 */
[----:B------:R-:W-:Y:S02]  /*8100*/  IADD3 R8, PT, PT, R7, R11, R0 ;  /* 0x0000000b07087210 */ /* 0x000fe40007ffe000 */
[C-C-:B------:R-:W-:Y:S02]  /*8110*/  SHF.R.W.U32 R0, R45.reuse, 0x2, R45.reuse ;  /* 0x000000022d007819 */ /* 0x140fe40000001e2d */
[C-C-:B------:R-:W-:Y:S02]  /*8120*/  SHF.R.W.U32 R7, R45.reuse, 0xd, R45.reuse ;  /* 0x0000000d2d077819 */ /* 0x140fe40000001e2d */
[----:B------:R-:W-:Y:S02]  /*8130*/  SHF.R.W.U32 R6, R45, 0x16, R45 ;  /* 0x000000162d067819 */ /* 0x000fe40000001e2d */
[----:B0-----:R-:W-:Y:S02]  /*8140*/  IADD3 R12, PT, PT, R53, UR4, R8 ;  /* 0x00000004350c7c10 */ /* 0x001fe4000fffe008 */
[----:B------:R-:W-:-:S02]  /*8150*/  LOP3.LUT R6, R6, R0, R7, 0x96, !PT ;  /* 0x0000000006067212 */ /* 0x000fc400078e9607 */
[C---:B------:R-:W-:Y:S01]  /*8160*/  LOP3.LUT R23, R45.reuse, R4, R23, 0xe8, !PT ;  /* 0x000000042d177212 */ /* 0x040fe200078ee817 */
[----:B------:R-:W-:-:S03]  /*8170*/  IMAD.IADD R0, R45, 0x1, R12 ;  /* 0x000000012d007824 */ /* 0x000fc600078e020c */
[----:B------:R-:W-:Y:S02]  /*8180*/  IADD3 R6, PT, PT, R47, R23, R6 ;  /* 0x000000172f067210 */ /* 0x000fe40007ffe006 */
[C-C-:B------:R-:W-:Y:S02]  /*8190*/  SHF.R.W.U32 R8, R0.reuse, 0x6, R0.reuse ;  /* 0x0000000600087819 */ /* 0x140fe40000001e00 */
[C-C-:B------:R-:W-:Y:S02]  /*81a0*/  SHF.R.W.U32 R9, R0.reuse, 0xb, R0.reuse ;  /* 0x0000000b00097819 */ /* 0x140fe40000001e00 */
[C---:B------:R-:W-:Y:S02]  /*81b0*/  SHF.R.W.U32 R11, R0.reuse, 0x19, R0 ;  /* 0x00000019000b7819 */ /* 0x040fe40000001e00 */
[----:B------:R-:W-:Y:S02]  /*81c0*/  LOP3.LUT R13, R0, R3, R2, 0xca, !PT ;  /* 0x00000003000d7212 */ /* 0x000fe400078eca02 */
[----:B------:R-:W-:-:S02]  /*81d0*/  LOP3.LUT R14, R11, R8, R9, 0x96, !PT ;  /* 0x000000080b0e7212 */ /* 0x000fc400078e9609 */
[C-C-:B------:R-:W-:Y:S02]  /*81e0*/  SHF.R.W.U32 R7, R6.reuse, 0x2, R6.reuse ;  /* 0x0000000206077819 */ /* 0x140fe40000001e06 */
[----:B------:R-:W-:Y:S02]  /*81f0*/  IADD3 R14, PT, PT, R13, R14, R5 ;  /* 0x0000000e0d0e7210 */ /* 0x000fe40007ffe005 */
[C-C-:B------:R-:W-:Y:S02]  /*8200*/  SHF.R.W.U32 R8, R6.reuse, 0xd, R6.reuse ;  /* 0x0000000d06087819 */ /* 0x140fe40000001e06 */
[C---:B------:R-:W-:Y:S02]  /*8210*/  SHF.R.W.U32 R9, R6.reuse, 0x16, R6 ;  /* 0x0000001606097819 */ /* 0x040fe40000001e06 */
[----:B------:R-:W-:Y:S02]  /*8220*/  IADD3 R55, PT, PT, R55, UR5, R14 ;  /* 0x0000000537377c10 */ /* 0x000fe4000fffe00e */
[----:B------:R-:W-:-:S02]  /*8230*/  LOP3.LUT R4, R6, R45, R4, 0xe8, !PT ;  /* 0x0000002d06047212 */ /* 0x000fc400078ee804 */
[----:B------:R-:W-:Y:S01]  /*8240*/  LOP3.LUT R7, R9, R7, R8, 0x96, !PT ;  /* 0x0000000709077212 */ /* 0x000fe200078e9608 */
[----:B------:R-:W-:-:S03]  /*8250*/  IMAD.IADD R5, R6, 0x1, R55 ;  /* 0x0000000106057824 */ /* 0x000fc600078e0237 */
[----:B------:R-:W-:Y:S02]  /*8260*/  IADD3 R7, PT, PT, R10, R4, R7 ;  /* 0x000000040a077210 */ /* 0x000fe40007ffe007 */
[----:B------:R-:W-:Y:S02]  /*8270*/  SHF.R.W.U32 R10, R5, 0x6, R5 ;  /* 0x00000006050a7819 */ /* 0x000fe40000001e05 */
[C-C-:B------:R-:W-:Y:S02]  /*8280*/  SHF.R.W.U32 R4, R7.reuse, 0x2, R7.reuse ;  /* 0x0000000207047819 */ /* 0x140fe40000001e07 */
[C-C-:B------:R-:W-:Y:S02]  /*8290*/  SHF.R.W.U32 R9, R7.reuse, 0xd, R7.reuse ;  /* 0x0000000d07097819 */ /* 0x140fe40000001e07 */
[----:B------:R-:W-:Y:S02]  /*82a0*/  SHF.R.W.U32 R8, R7, 0x16, R7 ;  /* 0x0000001607087819 */ /* 0x000fe40000001e07 */
[----:B------:R-:W-:-:S02]  /*82b0*/  SHF.R.W.U32 R11, R5, 0xb, R5 ;  /* 0x0000000b050b7819 */ /* 0x000fc40000001e05 */
[----:B------:R-:W-:Y:S02]  /*82c0*/  SHF.R.W.U32 R13, R5, 0x19, R5 ;  /* 0x00000019050d7819 */ /* 0x000fe40000001e05 */
[----:B------:R-:W-:Y:S02]  /*82d0*/  LOP3.LUT R4, R8, R4, R9, 0x96, !PT ;  /* 0x0000000408047212 */ /* 0x000fe400078e9609 */
[----:B------:R-:W-:Y:S02]  /*82e0*/  LOP3.LUT R45, R7, R6, R45, 0xe8, !PT ;  /* 0x00000006072d7212 */ /* 0x000fe400078ee82d */
[----:B------:R-:W-:Y:S02]  /*82f0*/  LOP3.LUT R11, R13, R10, R11, 0x96, !PT ;  /* 0x0000000a0d0b7212 */ /* 0x000fe400078e960b */
[----:B------:R-:W-:Y:S02]  /*8300*/  LOP3.LUT R8, R5, R0, R3, 0xca, !PT ;  /* 0x0000000005087212 */ /* 0x000fe400078eca03 */
[----:B------:R-:W-:-:S02]  /*8310*/  IADD3 R4, PT, PT, R51, R45, R4 ;  /* 0x0000002d33047210 */ /* 0x000fc40007ffe004 */
[----:B------:R-:W-:Y:S02]  /*8320*/  IADD3 R10, PT, PT, R8, R11, R2 ;  /* 0x0000000b080a7210 */ /* 0x000fe40007ffe002 */
[C-C-:B------:R-:W-:Y:S02]  /*8330*/  SHF.R.W.U32 R2, R4.reuse, 0x2, R4.reuse ;  /* 0x0000000204027819 */ /* 0x140fe40000001e04 */
[C-C-:B------:R-:W-:Y:S02]  /*8340*/  SHF.R.W.U32 R9, R4.reuse, 0xd, R4.reuse ;  /* 0x0000000d04097819 */ /* 0x140fe40000001e04 */
[----:B------:R-:W-:Y:S02]  /*8350*/  SHF.R.W.U32 R8, R4, 0x16, R4 ;  /* 0x0000001604087819 */ /* 0x000fe40000001e04 */
[----:B------:R-:W-:Y:S02]  /*8360*/  IADD3 R10, PT, PT, R57, UR6, R10 ;  /* 0x00000006390a7c10 */ /* 0x000fe4000fffe00a */
[----:B------:R-:W-:-:S02]  /*8370*/  LOP3.LUT R8, R8, R2, R9, 0x96, !PT ;  /* 0x0000000208087212 */ /* 0x000fc400078e9609 */
        /* <DEDUP_REMOVED lines=8> */
[----:B------:R-:W-:Y:S02]  /*8400*/  SHF.R.W.U32 R6, R11, 0x2, R11 ;  /* 0x000000020b067819 */ /* 0x000fe40000001e0b */
[----:B------:R-:W-:Y:S02]  /*8410*/  IADD3 R12, PT, PT, R13, R12, R3 ;  /* 0x0000000c0d0c7210 */ /* 0x000fe40007ffe003 */
[C-C-:B------:R-:W-:Y:S02]  /*8420*/  SHF.R.W.U32 R9, R11.reuse, 0xd, R11.reuse ;  /* 0x0000000d0b097819 */ /* 0x140fe40000001e0b */
[----:B------:R-:W-:Y:S02]  /*8430*/  SHF.R.W.U32 R8, R11, 0x16, R11 ;  /* 0x000000160b087819 */ /* 0x000fe40000001e0b */
[----:B------:R-:W-:Y:S01]  /*8440*/  IADD3 R59, PT, PT, R59, UR7, R12 ;  /* 0x000000073b3b7c10 */ /* 0x000fe2000fffe00c */
[----:B------:R-:W0:Y:S01]  /*8450*/  LDCU.128 UR4, c[0x3][0xf0] ;  /* 0x00c01e00ff0477ac */ /* 0x000e220008000c00 */
[----:B------:R-:W-:-:S02]  /*8460*/  LOP3.LUT R7, R11, R4, R7, 0xe8, !PT ;  /* 0x000000040b077212 */ /* 0x000fc400078ee807 */
[----:B------:R-:W-:Y:S01]  /*8470*/  LOP3.LUT R6, R8, R6, R9, 0x96, !PT ;  /* 0x0000000608067212 */ /* 0x000fe200078e9609 */
[----:B------:R-:W-:-:S03]  /*8480*/  IMAD.IADD R3, R4, 0x1, R59 ;  /* 0x0000000104037824 */ /* 0x000fc600078e023b */
[----:B------:R-:W-:Y:S02]  /*8490*/  IADD3 R6, PT, PT, R55, R7, R6 ;  /* 0x0000000737067210 */ /* 0x000fe40007ffe006 */
[C-C-:B------:R-:W-:Y:S02]  /*84a0*/  SHF.R.W.U32 R12, R3.reuse, 0x6, R3.reuse ;  /* 0x00000006030c7819 */ /* 0x140fe40000001e03 */
        /* <DEDUP_REMOVED lines=11> */
[----:B0-----:R-:W-:Y:S02]  /*8560*/  IADD3 R10, PT, PT, R61, UR4, R8 ;  /* 0x000000043d0a7c10 */ /* 0x001fe4000fffe008 */
[C-C-:B------:R-:W-:Y:S02]  /*8570*/  SHF.R.W.U32 R0, R7.reuse, 0x2, R7.reuse ;  /* 0x0000000207007819 */ /* 0x140fe40000001e07 */
[--C-:B------:R-:W-:Y:S01]  /*8580*/  SHF.R.W.U32 R9, R7, 0xd, R7.reuse ;  /* 0x0000000d07097819 */ /* 0x100fe20000001e07 */
[----:B------:R-:W-:Y:S01]  /*8590*/  IMAD.IADD R30, R11, 0x1, R10 ;  /* 0x000000010b1e7824 */ /* 0x000fe200078e020a */
[C---:B------:R-:W-:Y:S02]  /*85a0*/  SHF.R.W.U32 R4, R7.reuse, 0x16, R7 ;  /* 0x0000001607047819 */ /* 0x040fe40000001e07 */
[----:B------:R-:W-:-:S02]  /*85b0*/  LOP3.LUT R13, R7, R6, R11, 0xe8, !PT ;  /* 0x00000006070d7212 */ /* 0x000fc400078ee80b */
[----:B------:R-:W-:Y:S02]  /*85c0*/  LOP3.LUT R0, R4, R0, R9, 0x96, !PT ;  /* 0x0000000004007212 */ /* 0x000fe400078e9609 */
[C-C-:B------:R-:W-:Y:S02]  /*85d0*/  SHF.R.W.U32 R8, R30.reuse, 0x6, R30.reuse ;  /* 0x000000061e087819 */ /* 0x140fe40000001e1e */
[C-C-:B------:R-:W-:Y:S02]  /*85e0*/  SHF.R.W.U32 R9, R30.reuse, 0xb, R30.reuse ;  /* 0x0000000b1e097819 */ /* 0x140fe40000001e1e */
[C---:B------:R-:W-:Y:S02]  /*85f0*/  SHF.R.W.U32 R11, R30.reuse, 0x19, R30 ;  /* 0x000000191e0b7819 */ /* 0x040fe40000001e1e */
[----:B------:R-:W-:Y:S02]  /*8600*/  IADD3 R0, PT, PT, R59, R13, R0 ;  /* 0x0000000d3b007210 */ /* 0x000fe40007ffe000 */
[----:B------:R-:W-:-:S02]  /*8610*/  LOP3.LUT R13, R30, R3, R2, 0xca, !PT ;  /* 0x000000031e0d7212 */ /* 0x000fc400078eca02 */
[----:B------:R-:W-:Y:S02]  /*8620*/  LOP3.LUT R12, R11, R8, R9, 0x96, !PT ;  /* 0x000000080b0c7212 */ /* 0x000fe400078e9609 */
[C-C-:B------:R-:W-:Y:S02]  /*8630*/  SHF.R.W.U32 R4, R0.reuse, 0x2, R0.reuse ;  /* 0x0000000200047819 */ /* 0x140fe40000001e00 */
[----:B------:R-:W-:Y:S02]  /*8640*/  IADD3 R12, PT, PT, R13, R12, R5 ;  /* 0x0000000c0d0c7210 */ /* 0x000fe40007ffe005 */
[C-C-:B------:R-:W-:Y:S02]  /*8650*/  SHF.R.W.U32 R9, R0.reuse, 0xd, R0.reuse ;  /* 0x0000000d00097819 */ /* 0x140fe40000001e00 */
[C---:B------:R-:W-:Y:S02]  /*8660*/  SHF.R.W.U32 R8, R0.reuse, 0x16, R0 ;  /* 0x0000001600087819 */ /* 0x040fe40000001e00 */
[----:B------:R-:W-:Y:S01]  /*8670*/  IADD3 R63, PT, PT, R63, UR5, R12 ;  /* 0x000000053f3f7c10 */ /* 0x000fe2000fffe00c */
[----:B------:R-:W0:Y:S01]  /*8680*/  LDCU.64 UR4, c[0x4][0x58] ;  /* 0x01000b00ff0477ac */ /* 0x000e220008000a00 */
[----:B------:R-:W-:-:S02]  /*8690*/  LOP3.LUT R5, R0, R7, R6, 0xe8, !PT ;  /* 0x0000000700057212 */ /* 0x000fc400078ee806 */
[----:B------:R-:W-:Y:S01]  /*86a0*/  LOP3.LUT R4, R8, R4, R9, 0x96, !PT ;  /* 0x0000000408047212 */ /* 0x000fe200078e9609 */
[----:B------:R-:W-:-:S03]  /*86b0*/  IMAD.IADD R13, R6, 0x1, R63 ;  /* 0x00000001060d7824 */ /* 0x000fc600078e023f */
[----:B------:R-:W-:Y:S01]  /*86c0*/  IADD3 R11, PT, PT, R10, R5, R4 ;  /* 0x000000050a0b7210 */ /* 0x000fe20007ffe004 */
[C---:B------:R-:W-:Y:S01]  /*86d0*/  VIADD R28, R13.reuse, 0x1f83d9ab ;  /* 0x1f83d9ab0d1c7836 */ /* 0x040fe20000000000 */
[----:B------:R-:W-:Y:S02]  /*86e0*/  SHF.R.W.U32 R8, R13, 0x6, R13 ;  /* 0x000000060d087819 */ /* 0x000fe40000001e0d */
[C-C-:B------:R-:W-:Y:S01]  /*86f0*/  SHF.R.W.U32 R4, R11.reuse, 0x2, R11.reuse ;  /* 0x000000020b047819 */ /* 0x140fe20000001e0b */
[C---:B------:R-:W-:Y:S01]  /*8700*/  VIADD R22, R11.reuse, 0xa54ff53a ;  /* 0xa54ff53a0b167836 */ /* 0x040fe20000000000 */
[C-C-:B------:R-:W-:Y:S02]  /*8710*/  SHF.R.W.U32 R5, R11.reuse, 0xd, R11.reuse ;  /* 0x0000000d0b057819 */ /* 0x140fe40000001e0b */
[----:B------:R-:W-:Y:S02]  /*8720*/  SHF.R.W.U32 R6, R11, 0x16, R11 ;  /* 0x000000160b067819 */ /* 0x000fe40000001e0b */
[----:B------:R-:W-:-:S02]  /*8730*/  SHF.R.W.U32 R9, R13, 0xb, R13 ;  /* 0x0000000b0d097819 */ /* 0x000fc40000001e0d */
[C---:B------:R-:W-:Y:S02]  /*8740*/  SHF.R.W.U32 R10, R13.reuse, 0x19, R13 ;  /* 0x000000190d0a7819 */ /* 0x040fe40000001e0d */
[----:B------:R-:W-:Y:S02]  /*8750*/  LOP3.LUT R4, R6, R4, R5, 0x96, !PT ;  /* 0x0000000406047212 */ /* 0x000fe400078e9605 */
[----:B------:R-:W-:Y:S02]  /*8760*/  LOP3.LUT R6, R13, R30, R3, 0xca, !PT ;  /* 0x0000001e0d067212 */ /* 0x000fe400078eca03 */
[----:B------:R-:W-:Y:S02]  /*8770*/  LOP3.LUT R9, R10, R8, R9, 0x96, !PT ;  /* 0x000000080a097212 */ /* 0x000fe400078e9609 */
[----:B------:R-:W-:Y:S02]  /*8780*/  LOP3.LUT R5, R11, R0, R7, 0xe8, !PT ;  /* 0x000000000b057212 */ /* 0x000fe400078ee807 */
[----:B------:R-:W-:-:S02]  /*8790*/  IADD3 R6, PT, PT, R6, R9, R2 ;  /* 0x0000000906067210 */ /* 0x000fc40007ffe002 */
[----:B------:R-:W-:Y:S02]  /*87a0*/  IADD3 R18, PT, PT, R63, R5, R4 ;  /* 0x000000053f127210 */ /* 0x000fe40007ffe004 */
[----:B------:R-:W-:Y:S02]  /*87b0*/  IADD3 R6, PT, PT, R65, UR6, R6 ;  /* 0x0000000641067c10 */ /* 0x000fe4000fffe006 */
[C-C-:B------:R-:W-:Y:S02]  /*87c0*/  SHF.R.W.U32 R2, R18.reuse, 0x2, R18.reuse ;  /* 0x0000000212027819 */ /* 0x140fe40000001e12 */
[C---:B------:R-:W-:Y:S01]  /*87d0*/  SHF.R.W.U32 R5, R18.reuse, 0xd, R18 ;  /* 0x0000000d12057819 */ /* 0x040fe20000001e12 */
[----:B------:R-:W-:Y:S01]  /*87e0*/  IMAD.IADD R26, R7, 0x1, R6 ;  /* 0x00000001071a7824 */ /* 0x000fe200078e0206 */
[C---:B------:R-:W-:Y:S02]  /*87f0*/  SHF.R.W.U32 R4, R18.reuse, 0x16, R18 ;  /* 0x0000001612047819 */ /* 0x040fe40000001e12 */
[----:B------:R-:W-:-:S02]  /*8800*/  LOP3.LUT R7, R18, R11, R0, 0xe8, !PT ;  /* 0x0000000b12077212 */ /* 0x000fc400078ee800 */
[----:B------:R-:W-:Y:S02]  /*8810*/  LOP3.LUT R2, R4, R2, R5, 0x96, !PT ;  /* 0x0000000204027212 */ /* 0x000fe400078e9605 */
[C-C-:B------:R-:W-:Y:S02]  /*8820*/  SHF.R.W.U32 R4, R26.reuse, 0x6, R26.reuse ;  /* 0x000000061a047819 */ /* 0x140fe40000001e1a */
[C-C-:B------:R-:W-:Y:S02]  /*8830*/  SHF.R.W.U32 R5, R26.reuse, 0xb, R26.reuse ;  /* 0x0000000b1a057819 */ /* 0x140fe40000001e1a */
[----:B------:R-:W-:Y:S02]  /*8840*/  SHF.R.W.U32 R8, R26, 0x19, R26 ;  /* 0x000000191a087819 */ /* 0x000fe40000001e1a */
[----:B------:R-:W-:Y:S02]  /*8850*/  IADD3 R2, PT, PT, R6, R7, R2 ;  /* 0x0000000706027210 */ /* 0x000fe40007ffe002 */
[----:B------:R-:W-:-:S02]  /*8860*/  LOP3.LUT R4, R8, R4, R5, 0x96, !PT ;  /* 0x0000000408047212 */ /* 0x000fc400078e9605 */
[----:B------:R-:W-:Y:S01]  /*8870*/  LOP3.LUT R8, R26, R13, R30, 0xca, !PT ;  /* 0x0000000d1a087212 */ /* 0x000fe200078eca1e */
[C---:B------:R-:W-:Y:S01]  /*8880*/  VIADD R16, R2.reuse, 0xbb67ae85 ;  /* 0xbb67ae8502107836 */ /* 0x040fe20000000000 */
[--C-:B------:R-:W-:Y:S01]  /*8890*/  SHF.R.W.U32 R5, R2, 0x2, R2.reuse ;  /* 0x0000000202057819 */ /* 0x100fe20000001e02 */
[----:B------:R-:W-:Y:S01]  /*88a0*/  VIADD R30, R30, 0x5be0cd19 ;  /* 0x5be0cd191e1e7836 */ /* 0x000fe20000000000 */
[----:B------:R-:W-:Y:S01]  /*88b0*/  IADD3 R4, PT, PT, R8, R4, R3 ;  /* 0x0000000408047210 */ /* 0x000fe20007ffe003 */
[----:B------:R-:W-:Y:S01]  /*88c0*/  VIADD R26, R26, 0x9b05688c ;  /* 0x9b05688c1a1a7836 */ /* 0x000fe20000000000 */
[----:B------:R1:W2:Y:S01]  /*88d0*/  LDC.64 R8, c[0x4][R17] ;  /* 0x0100000011087b82 */ /* 0x0002a20000000a00 */
[C-C-:B------:R-:W-:Y:S02]  /*88e0*/  SHF.R.W.U32 R6, R2.reuse, 0xd, R2.reuse ;  /* 0x0000000d02067819 */ /* 0x140fe40000001e02 */
[----:B------:R-:W-:Y:S02]  /*88f0*/  SHF.R.W.U32 R7, R2, 0x16, R2 ;  /* 0x0000001602077819 */ /* 0x000fe40000001e02 */
[----:B------:R-:W-:-:S02]  /*8900*/  IADD3 R67, PT, PT, R67, UR7, R4 ;  /* 0x0000000743437c10 */ /* 0x000fc4000fffe004 */
[----:B------:R-:W-:Y:S02]  /*8910*/  LOP3.LUT R5, R7, R5, R6, 0x96, !PT ;  /* 0x0000000507057212 */ /* 0x000fe400078e9606 */
[----:B------:R-:W-:Y:S02]  /*8920*/  CS2R R6, SRZ ;  /* 0x0000000000067805 */ /* 0x000fe4000001ff00 */
[----:B------:R-:W-:Y:S01]  /*8930*/  LOP3.LUT R4, R2, R18, R11, 0xe8, !PT ;  /* 0x0000001202047212 */ /* 0x000fe200078ee80b */
[----:B------:R-:W-:Y:S01]  /*8940*/  VIADD R18, R18, 0x3c6ef372 ;  /* 0x3c6ef37212127836 */ /* 0x000fe20000000000 */
[C---:B------:R-:W-:Y:S02]  /*8950*/  IADD3 R24, PT, PT, R67.reuse, 0x510e527f, R0 ;  /* 0x510e527f43187810 */ /* 0x040fe40007ffe000 */
[----:B------:R-:W-:Y:S01]  /*8960*/  IADD3 R3, PT, PT, R67, R4, R5 ;  /* 0x0000000443037210 */ /* 0x000fe20007ffe005 */
[----:B0-----:R-:W-:Y:S02]  /*8970*/  IMAD.U32 R4, RZ, RZ, UR4 ;  /* 0x00000004ff047e24 */ /* 0x001fe4000f8e00ff */
[----:B------:R-:W-:-:S02]  /*8980*/  IMAD.U32 R5, RZ, RZ, UR5 ;  /* 0x00000005ff057e24 */ /* 0x000fc4000f8e00ff */
[----:B-1----:R-:W-:-:S07]  /*8990*/  VIADD R2, R3, 0x6a09e667 ;  /* 0x6a09e66703027836 */ /* 0x002fce0000000000 */
[----:B------:R-:W-:-:S07]  /*89a0*/  LEPC R20, `(.L_x_76) ;  /* 0x000000001014794e */ /* 0x000fce0000000000 */
[----:B--2---:R-:W-:Y:S05]  /*89b0*/  CALL.ABS.NOINC R8 ;  /* 0x0000000008007343 */ /* 0x004fea0003c00000 */
.L_x_76:
        /* <DEDUP_REMOVED lines=9> */
.L_x_77:
        /* <DEDUP_REMOVED lines=9> */
.L_x_78:
        /* <DEDUP_REMOVED lines=9> */
.L_x_79:
        /* <DEDUP_REMOVED lines=9> */
.L_x_80:
        /* <DEDUP_REMOVED lines=9> */
.L_x_81:
        /* <DEDUP_REMOVED lines=9> */
.L_x_82:
        /* <DEDUP_REMOVED lines=9> */
.L_x_83:
        /* <DEDUP_REMOVED lines=9> */
.L_x_84:
[----:B------:R0:W1:Y:S01]  /*8e40*/  LDC.64 R2, c[0x4][R17] ;  /* 0x0100000011027b82 */ /* 0x0000620000000a00 */
[----:B------:R-:W2:Y:S01]  /*8e50*/  LDCU.64 UR4, c[0x4][0x68] ;  /* 0x01000d00ff0477ac */ /* 0x000ea20008000a00 */
[----:B------:R-:W-:Y:S01]  /*8e60*/  CS2R R6, SRZ ;  /* 0x0000000000067805 */ /* 0x000fe2000001ff00 */
[----:B--2---:R-:W-:Y:S02]  /*8e70*/  IMAD.U32 R4, RZ, RZ, UR4 ;  /* 0x00000004ff047e24 */ /* 0x004fe4000f8e00ff */
[----:B0-----:R-:W-:-:S07]  /*8e80*/  IMAD.U32 R5, RZ, RZ, UR5 ;  /* 0x00000005ff057e24 */ /* 0x001fce000f8e00ff */
[----:B------:R-:W-:-:S07]  /*8e90*/  LEPC R20, `(.L_x_85) ;  /* 0x000000001014794e */ /* 0x000fce0000000000 */
[----:B-1----:R-:W-:Y:S05]  /*8ea0*/  CALL.ABS.NOINC R2 ;  /* 0x0000000002007343 */ /* 0x002fea0003c00000 */
.L_x_85:
[----:B------:R-:W-:Y:S05]  /*8eb0*/  EXIT ;  /* 0x000000000000794d */ /* 0x000fea0003800000 */
.L_x_86:
[----:B------:R-:W-:-:S00]  /*8ec0*/  BRA `(.L_x_86) ;  /* 0xfffffffc00fc7947 */ /* 0x000fc0000383ffff */
[----:B------:R-:W-:-:S00]  /*8ed0*/  NOP ;  /* 0x0000000000007918 */ /* 0x000fc00000000000 */
        /* <DEDUP_REMOVED lines=10> */
.L_x_87:


//--------------------- .nv.global.init           --------------------------
	.section	.nv.global.init,"aw",@progbits
.nv.global.init:
	.type		$str$12,@object
	.size		$str$12,($str$11 - $str$12)
$str$12:
        /*0000*/ 	.byte	0x0a, 0x00
	.type		$str$11,@object
	.size		$str$11,($str$4 - $str$11)
$str$11:
        /*0002*/ 	.byte	0x25, 0x30, 0x38, 0x78, 0x20, 0x00
	.type		$str$4,@object
	.size		$str$4,($str$2 - $str$4)
$str$4:
        /*0008*/ 	.byte	0x57, 0x5b, 0x33, 0x5d, 0x20, 0x3d, 0x20, 0x25, 0x30, 0x38, 0x78, 0x0a, 0x00
	.type		$str$2,@object
	.size		$str$2,($str$3 - $str$2)
$str$2:
        /*0015*/ 	.byte	0x57, 0x5b, 0x31, 0x5d, 0x20, 0x3d, 0x20, 0x25, 0x30, 0x38, 0x78, 0x0a, 0x00
	.type		$str$3,@object
	.size		$str$3,($str$1 - $str$3)
$str$3:
        /*0022*/ 	.byte	0x57, 0x5b, 0x32, 0x5d, 0x20, 0x3d, 0x20, 0x25, 0x30, 0x38, 0x78, 0x0a, 0x00
	.type		$str$1,@object
	.size		$str$1,($str$7 - $str$1)
$str$1:
        /*002f*/ 	.byte	0x57, 0x5b, 0x30, 0x5d, 0x20, 0x3d, 0x20, 0x25, 0x30, 0x38, 0x78, 0x0a, 0x00
	.type		$str$7,@object
	.size		$str$7,($str$6 - $str$7)
$str$7:
        /*003c*/ 	.byte	0x57, 0x5b, 0x31, 0x35, 0x5d, 0x20, 0x3d, 0x20, 0x25, 0x30, 0x38, 0x78, 0x0a, 0x00
	.type		$str$6,@object
	.size		$str$6,($str$5 - $str$6)
$str$6:
        /*004a*/ 	.byte	0x57, 0x5b, 0x25, 0x32, 0x64, 0x5d, 0x20, 0x3d, 0x20, 0x25, 0x30, 0x38, 0x78, 0x0a, 0x00
	.type		$str$5,@object
	.size		$str$5,($str - $str$5)
$str$5:
        /*0059*/ 	.byte	0x0a, 0x5a, 0x65, 0x72, 0x6f, 0x20, 0x50, 0x61, 0x64, 0x64, 0x69, 0x6e, 0x67, 0x3a, 0x0a, 0x00
	.type		$str,@object
	.size		$str,($str$8 - $str)
$str:
        /*0069*/ 	.byte	0x0a, 0x49, 0x6e, 0x69, 0x74, 0x69, 0x61, 0x6c, 0x20, 0x4d, 0x65, 0x73, 0x73, 0x61, 0x67, 0x65
        /*0079*/ 	.byte	0x20, 0x53, 0x63, 0x68, 0x65, 0x64, 0x75, 0x6c, 0x65, 0x3a, 0x0a, 0x00
	.type		$str$8,@object
	.size		$str$8,($str$10 - $str$8)
$str$8:
        /*0085*/ 	.byte	0x0a, 0x45, 0x78, 0x74, 0x65, 0x6e, 0x64, 0x65, 0x64, 0x20, 0x4d, 0x65, 0x73, 0x73, 0x61, 0x67
        /*0095*/ 	.byte	0x65, 0x20, 0x53, 0x63, 0x68, 0x65, 0x64, 0x75, 0x6c, 0x65, 0x3a, 0x0a, 0x00
	.type		$str$10,@object
	.size		$str$10,($str$9 - $str$10)
$str$10:
        /*00a2*/ 	.byte	0x0a, 0x46, 0x69, 0x6e, 0x61, 0x6c, 0x20, 0x53, 0x74, 0x61, 0x74, 0x65, 0x20, 0x41, 0x66, 0x74
        /*00b2*/ 	.byte	0x65, 0x72, 0x20, 0x54, 0x72, 0x61, 0x6e, 0x73, 0x66, 0x6f, 0x72, 0x6d, 0x3a, 0x0a, 0x00
	.type		$str$9,@object
	.size		$str$9,(.L_10 - $str$9)
$str$9:
        /*00c1*/ 	.byte	0x0a, 0x43, 0x6f, 0x6d, 0x70, 0x72, 0x65, 0x73, 0x73, 0x69, 0x6f, 0x6e, 0x20, 0x46, 0x75, 0x6e
        /*00d1*/ 	.byte	0x63, 0x74, 0x69, 0x6f, 0x6e, 0x20, 0x52, 0x6f, 0x75, 0x6e, 0x64, 0x73, 0x3a, 0x0a, 0x00
.L_10:


//--------------------- .nv.shared.reserved.0     --------------------------
	.section	.nv.shared.reserved.0,"aw",@nobits
	.weak		__nv_reservedSMEM_offset_0_alias
	.size		__nv_reservedSMEM_offset_0_alias, 0, 64
	.other		__nv_reservedSMEM_offset_0_alias,@"STO_CUDA_RESERVED_SHARED STV_DEFAULT"
__nv_reservedSMEM_offset_0_alias:
	.zero		0
	.zero		64


//--------------------- .nv.constant0._Z17test_sha256_debugPKcmPKhm --------------------------
	.section	.nv.constant0._Z17test_sha256_debugPKcmPKhm,"a",@progbits
	.sectionflags	@""
	.align	4
.nv.constant0._Z17test_sha256_debugPKcmPKhm:
	.zero		928


//--------------------- SYMBOLS --------------------------

	.type		.nv.reservedSmem.offset0,@object
	.size		.nv.reservedSmem.offset0,0x4
	.type		vprintf,@function
